//
// Generated by NVIDIA NVVM Compiler
//
// Compiler Build ID: CL-36424714
// Cuda compilation tools, release 13.0, V13.0.88
// Based on NVVM 20.0.0
//

.version 9.0
.target sm_100
.address_size 64

	// .globl	_Z14matrixCpy_cuda6matrixS_
.func  (.param .b64 func_retval0) __internal_accurate_pow
(
	.param .b64 __internal_accurate_pow_param_0,
	.param .b64 __internal_accurate_pow_param_1
)
;

.visible .entry _Z14matrixCpy_cuda6matrixS_(
	.param .align 8 .b8 _Z14matrixCpy_cuda6matrixS__param_0[16],
	.param .align 8 .b8 _Z14matrixCpy_cuda6matrixS__param_1[16]
)
{
	.reg .pred 	%p<4>;
	.reg .b32 	%r<16>;
	.reg .b64 	%rd<9>;
	.reg .b64 	%fd<2>;

	ld.param.u64 	%rd2, [_Z14matrixCpy_cuda6matrixS__param_1+8];
	ld.param.u64 	%rd1, [_Z14matrixCpy_cuda6matrixS__param_0+8];
	ld.param.v2.u32 	{%r4, %r5}, [_Z14matrixCpy_cuda6matrixS__param_0];
	ld.param.v2.u32 	{%r6, %r7}, [_Z14matrixCpy_cuda6matrixS__param_1];
	mov.u32 	%r8, %ctaid.y;
	mov.u32 	%r9, %ntid.y;
	mov.u32 	%r10, %tid.y;
	mad.lo.s32 	%r2, %r8, %r9, %r10;
	mov.u32 	%r11, %ctaid.x;
	mov.u32 	%r12, %ntid.x;
	mov.u32 	%r13, %tid.x;
	mad.lo.s32 	%r3, %r11, %r12, %r13;
	setp.ge.s32 	%p1, %r2, %r4;
	setp.ge.s32 	%p2, %r3, %r5;
	or.pred  	%p3, %p1, %p2;
	@%p3 bra 	$L__BB0_2;
	cvta.to.global.u64 	%rd3, %rd2;
	cvta.to.global.u64 	%rd4, %rd1;
	mad.lo.s32 	%r14, %r7, %r2, %r3;
	mul.wide.s32 	%rd5, %r14, 8;
	add.s64 	%rd6, %rd3, %rd5;
	ld.global.f64 	%fd1, [%rd6];
	mad.lo.s32 	%r15, %r5, %r2, %r3;
	mul.wide.s32 	%rd7, %r15, 8;
	add.s64 	%rd8, %rd4, %rd7;
	st.global.f64 	[%rd8], %fd1;
$L__BB0_2:
	ret;

}
	// .globl	_Z14matrixAdd_cuda6matrixS_
.visible .entry _Z14matrixAdd_cuda6matrixS_(
	.param .align 8 .b8 _Z14matrixAdd_cuda6matrixS__param_0[16],
	.param .align 8 .b8 _Z14matrixAdd_cuda6matrixS__param_1[16]
)
{
	.reg .pred 	%p<4>;
	.reg .b32 	%r<16>;
	.reg .b64 	%rd<9>;
	.reg .b64 	%fd<4>;

	ld.param.u64 	%rd2, [_Z14matrixAdd_cuda6matrixS__param_1+8];
	ld.param.u64 	%rd1, [_Z14matrixAdd_cuda6matrixS__param_0+8];
	ld.param.v2.u32 	{%r4, %r5}, [_Z14matrixAdd_cuda6matrixS__param_0];
	ld.param.v2.u32 	{%r6, %r7}, [_Z14matrixAdd_cuda6matrixS__param_1];
	mov.u32 	%r8, %ctaid.y;
	mov.u32 	%r9, %ntid.y;
	mov.u32 	%r10, %tid.y;
	mad.lo.s32 	%r2, %r8, %r9, %r10;
	mov.u32 	%r11, %ctaid.x;
	mov.u32 	%r12, %ntid.x;
	mov.u32 	%r13, %tid.x;
	mad.lo.s32 	%r3, %r11, %r12, %r13;
	setp.ge.s32 	%p1, %r2, %r4;
	setp.ge.s32 	%p2, %r3, %r5;
	or.pred  	%p3, %p1, %p2;
	@%p3 bra 	$L__BB1_2;
	cvta.to.global.u64 	%rd3, %rd2;
	cvta.to.global.u64 	%rd4, %rd1;
	mad.lo.s32 	%r14, %r7, %r2, %r3;
	mul.wide.s32 	%rd5, %r14, 8;
	add.s64 	%rd6, %rd3, %rd5;
	ld.global.f64 	%fd1, [%rd6];
	mad.lo.s32 	%r15, %r5, %r2, %r3;
	mul.wide.s32 	%rd7, %r15, 8;
	add.s64 	%rd8, %rd4, %rd7;
	ld.global.f64 	%fd2, [%rd8];
	add.f64 	%fd3, %fd1, %fd2;
	st.global.f64 	[%rd8], %fd3;
$L__BB1_2:
	ret;

}
	// .globl	_Z16matrixMinus_cuda6matrixS_
.visible .entry _Z16matrixMinus_cuda6matrixS_(
	.param .align 8 .b8 _Z16matrixMinus_cuda6matrixS__param_0[16],
	.param .align 8 .b8 _Z16matrixMinus_cuda6matrixS__param_1[16]
)
{
	.reg .pred 	%p<4>;
	.reg .b32 	%r<16>;
	.reg .b64 	%rd<9>;
	.reg .b64 	%fd<4>;

	ld.param.u64 	%rd2, [_Z16matrixMinus_cuda6matrixS__param_1+8];
	ld.param.u64 	%rd1, [_Z16matrixMinus_cuda6matrixS__param_0+8];
	ld.param.v2.u32 	{%r4, %r5}, [_Z16matrixMinus_cuda6matrixS__param_0];
	ld.param.v2.u32 	{%r6, %r7}, [_Z16matrixMinus_cuda6matrixS__param_1];
	mov.u32 	%r8, %ctaid.y;
	mov.u32 	%r9, %ntid.y;
	mov.u32 	%r10, %tid.y;
	mad.lo.s32 	%r2, %r8, %r9, %r10;
	mov.u32 	%r11, %ctaid.x;
	mov.u32 	%r12, %ntid.x;
	mov.u32 	%r13, %tid.x;
	mad.lo.s32 	%r3, %r11, %r12, %r13;
	setp.ge.s32 	%p1, %r2, %r4;
	setp.ge.s32 	%p2, %r3, %r5;
	or.pred  	%p3, %p1, %p2;
	@%p3 bra 	$L__BB2_2;
	cvta.to.global.u64 	%rd3, %rd2;
	cvta.to.global.u64 	%rd4, %rd1;
	mad.lo.s32 	%r14, %r7, %r2, %r3;
	mul.wide.s32 	%rd5, %r14, 8;
	add.s64 	%rd6, %rd3, %rd5;
	ld.global.f64 	%fd1, [%rd6];
	mad.lo.s32 	%r15, %r5, %r2, %r3;
	mul.wide.s32 	%rd7, %r15, 8;
	add.s64 	%rd8, %rd4, %rd7;
	ld.global.f64 	%fd2, [%rd8];
	sub.f64 	%fd3, %fd2, %fd1;
	st.global.f64 	[%rd8], %fd3;
$L__BB2_2:
	ret;

}
	// .globl	_Z19matrixConstMul_cuda6matrixd
.visible .entry _Z19matrixConstMul_cuda6matrixd(
	.param .align 8 .b8 _Z19matrixConstMul_cuda6matrixd_param_0[16],
	.param .f64 _Z19matrixConstMul_cuda6matrixd_param_1
)
{
	.reg .pred 	%p<4>;
	.reg .b32 	%r<13>;
	.reg .b64 	%rd<5>;
	.reg .b64 	%fd<4>;

	ld.param.u64 	%rd1, [_Z19matrixConstMul_cuda6matrixd_param_0+8];
	ld.param.v2.u32 	{%r4, %r5}, [_Z19matrixConstMul_cuda6matrixd_param_0];
	ld.param.f64 	%fd1, [_Z19matrixConstMul_cuda6matrixd_param_1];
	mov.u32 	%r6, %ctaid.y;
	mov.u32 	%r7, %ntid.y;
	mov.u32 	%r8, %tid.y;
	mad.lo.s32 	%r2, %r6, %r7, %r8;
	mov.u32 	%r9, %ctaid.x;
	mov.u32 	%r10, %ntid.x;
	mov.u32 	%r11, %tid.x;
	mad.lo.s32 	%r3, %r9, %r10, %r11;
	setp.ge.s32 	%p1, %r2, %r4;
	setp.ge.s32 	%p2, %r3, %r5;
	or.pred  	%p3, %p1, %p2;
	@%p3 bra 	$L__BB3_2;
	cvta.to.global.u64 	%rd2, %rd1;
	mad.lo.s32 	%r12, %r5, %r2, %r3;
	mul.wide.s32 	%rd3, %r12, 8;
	add.s64 	%rd4, %rd2, %rd3;
	ld.global.f64 	%fd2, [%rd4];
	mul.f64 	%fd3, %fd1, %fd2;
	st.global.f64 	[%rd4], %fd3;
$L__BB3_2:
	ret;

}
	// .globl	_Z14matrixMul_cuda6matrixS_S_
.visible .entry _Z14matrixMul_cuda6matrixS_S_(
	.param .align 8 .b8 _Z14matrixMul_cuda6matrixS_S__param_0[16],
	.param .align 8 .b8 _Z14matrixMul_cuda6matrixS_S__param_1[16],
	.param .align 8 .b8 _Z14matrixMul_cuda6matrixS_S__param_2[16]
)
{
	.reg .pred 	%p<13>;
	.reg .b32 	%r<42>;
	.reg .b64 	%rd<53>;
	.reg .b64 	%fd<68>;

	ld.param.u32 	%r1, [_Z14matrixMul_cuda6matrixS_S__param_0+4];
	ld.param.u32 	%r2, [_Z14matrixMul_cuda6matrixS_S__param_1+4];
	ld.param.u64 	%rd3, [_Z14matrixMul_cuda6matrixS_S__param_2+8];
	ld.param.u64 	%rd7, [_Z14matrixMul_cuda6matrixS_S__param_1+8];
	ld.param.u64 	%rd8, [_Z14matrixMul_cuda6matrixS_S__param_0+8];
	ld.param.v2.u32 	{%r21, %r3}, [_Z14matrixMul_cuda6matrixS_S__param_2];
	cvta.to.global.u64 	%rd1, %rd8;
	cvta.to.global.u64 	%rd2, %rd7;
	mov.u32 	%r22, %ctaid.y;
	mov.u32 	%r23, %ntid.y;
	mov.u32 	%r24, %tid.y;
	mad.lo.s32 	%r4, %r22, %r23, %r24;
	mov.u32 	%r25, %ctaid.x;
	mov.u32 	%r26, %ntid.x;
	mov.u32 	%r27, %tid.x;
	mad.lo.s32 	%r5, %r25, %r26, %r27;
	setp.ge.s32 	%p1, %r4, %r21;
	setp.ge.s32 	%p2, %r5, %r3;
	or.pred  	%p3, %p1, %p2;
	@%p3 bra 	$L__BB4_14;
	setp.lt.s32 	%p4, %r1, 1;
	mov.f64 	%fd67, 0d0000000000000000;
	@%p4 bra 	$L__BB4_13;
	mul.lo.s32 	%r6, %r1, %r4;
	and.b32  	%r7, %r1, 7;
	setp.lt.u32 	%p5, %r1, 8;
	mov.f64 	%fd67, 0d0000000000000000;
	mov.b32 	%r40, 0;
	@%p5 bra 	$L__BB4_5;
	and.b32  	%r40, %r1, 2147483640;
	neg.s32 	%r38, %r40;
	shl.b32 	%r10, %r2, 3;
	mul.wide.u32 	%rd9, %r6, 8;
	add.s64 	%rd10, %rd9, %rd1;
	add.s64 	%rd52, %rd10, 32;
	mov.f64 	%fd67, 0d0000000000000000;
	mul.wide.s32 	%rd13, %r2, 8;
	mov.u32 	%r37, %r5;
$L__BB4_4:
	.pragma "nounroll";
	ld.global.f64 	%fd17, [%rd52+-32];
	mul.wide.s32 	%rd11, %r37, 8;
	add.s64 	%rd12, %rd2, %rd11;
	ld.global.f64 	%fd18, [%rd12];
	fma.rn.f64 	%fd19, %fd17, %fd18, %fd67;
	ld.global.f64 	%fd20, [%rd52+-24];
	add.s64 	%rd14, %rd12, %rd13;
	ld.global.f64 	%fd21, [%rd14];
	fma.rn.f64 	%fd22, %fd20, %fd21, %fd19;
	ld.global.f64 	%fd23, [%rd52+-16];
	add.s64 	%rd15, %rd14, %rd13;
	ld.global.f64 	%fd24, [%rd15];
	fma.rn.f64 	%fd25, %fd23, %fd24, %fd22;
	ld.global.f64 	%fd26, [%rd52+-8];
	add.s64 	%rd16, %rd15, %rd13;
	ld.global.f64 	%fd27, [%rd16];
	fma.rn.f64 	%fd28, %fd26, %fd27, %fd25;
	ld.global.f64 	%fd29, [%rd52];
	add.s64 	%rd17, %rd16, %rd13;
	ld.global.f64 	%fd30, [%rd17];
	fma.rn.f64 	%fd31, %fd29, %fd30, %fd28;
	ld.global.f64 	%fd32, [%rd52+8];
	add.s64 	%rd18, %rd17, %rd13;
	ld.global.f64 	%fd33, [%rd18];
	fma.rn.f64 	%fd34, %fd32, %fd33, %fd31;
	ld.global.f64 	%fd35, [%rd52+16];
	add.s64 	%rd19, %rd18, %rd13;
	ld.global.f64 	%fd36, [%rd19];
	fma.rn.f64 	%fd37, %fd35, %fd36, %fd34;
	ld.global.f64 	%fd38, [%rd52+24];
	add.s64 	%rd20, %rd19, %rd13;
	ld.global.f64 	%fd39, [%rd20];
	fma.rn.f64 	%fd67, %fd38, %fd39, %fd37;
	add.s32 	%r38, %r38, 8;
	add.s32 	%r37, %r37, %r10;
	add.s64 	%rd52, %rd52, 64;
	setp.ne.s32 	%p6, %r38, 0;
	@%p6 bra 	$L__BB4_4;
$L__BB4_5:
	setp.eq.s32 	%p7, %r7, 0;
	@%p7 bra 	$L__BB4_13;
	and.b32  	%r16, %r1, 3;
	setp.lt.u32 	%p8, %r7, 4;
	@%p8 bra 	$L__BB4_8;
	add.s32 	%r29, %r40, %r6;
	mul.wide.u32 	%rd21, %r29, 8;
	add.s64 	%rd22, %rd1, %rd21;
	ld.global.f64 	%fd41, [%rd22];
	mad.lo.s32 	%r30, %r40, %r2, %r5;
	mul.wide.s32 	%rd23, %r30, 8;
	add.s64 	%rd24, %rd2, %rd23;
	ld.global.f64 	%fd42, [%rd24];
	fma.rn.f64 	%fd43, %fd41, %fd42, %fd67;
	cvt.u64.u32 	%rd25, %r6;
	cvt.u64.u32 	%rd26, %r40;
	add.s64 	%rd27, %rd26, %rd25;
	shl.b64 	%rd28, %rd27, 3;
	add.s64 	%rd29, %rd1, %rd28;
	ld.global.f64 	%fd44, [%rd29+8];
	mul.wide.s32 	%rd30, %r2, 8;
	add.s64 	%rd31, %rd24, %rd30;
	ld.global.f64 	%fd45, [%rd31];
	fma.rn.f64 	%fd46, %fd44, %fd45, %fd43;
	ld.global.f64 	%fd47, [%rd29+16];
	add.s64 	%rd32, %rd31, %rd30;
	ld.global.f64 	%fd48, [%rd32];
	fma.rn.f64 	%fd49, %fd47, %fd48, %fd46;
	ld.global.f64 	%fd50, [%rd29+24];
	add.s64 	%rd33, %rd32, %rd30;
	ld.global.f64 	%fd51, [%rd33];
	fma.rn.f64 	%fd67, %fd50, %fd51, %fd49;
	add.s32 	%r40, %r40, 4;
$L__BB4_8:
	setp.eq.s32 	%p9, %r16, 0;
	@%p9 bra 	$L__BB4_13;
	setp.eq.s32 	%p10, %r16, 1;
	@%p10 bra 	$L__BB4_11;
	add.s32 	%r31, %r40, %r6;
	mul.wide.u32 	%rd34, %r31, 8;
	add.s64 	%rd35, %rd1, %rd34;
	ld.global.f64 	%fd53, [%rd35];
	mad.lo.s32 	%r32, %r40, %r2, %r5;
	mul.wide.s32 	%rd36, %r32, 8;
	add.s64 	%rd37, %rd2, %rd36;
	ld.global.f64 	%fd54, [%rd37];
	fma.rn.f64 	%fd55, %fd53, %fd54, %fd67;
	cvt.u64.u32 	%rd38, %r6;
	cvt.u64.u32 	%rd39, %r40;
	add.s64 	%rd40, %rd39, %rd38;
	shl.b64 	%rd41, %rd40, 3;
	add.s64 	%rd42, %rd1, %rd41;
	ld.global.f64 	%fd56, [%rd42+8];
	mul.wide.s32 	%rd43, %r2, 8;
	add.s64 	%rd44, %rd37, %rd43;
	ld.global.f64 	%fd57, [%rd44];
	fma.rn.f64 	%fd67, %fd56, %fd57, %fd55;
	add.s32 	%r40, %r40, 2;
$L__BB4_11:
	and.b32  	%r33, %r1, 1;
	setp.eq.b32 	%p11, %r33, 1;
	not.pred 	%p12, %p11;
	@%p12 bra 	$L__BB4_13;
	add.s32 	%r34, %r40, %r6;
	mul.wide.u32 	%rd45, %r34, 8;
	add.s64 	%rd46, %rd1, %rd45;
	ld.global.f64 	%fd58, [%rd46];
	mad.lo.s32 	%r35, %r40, %r2, %r5;
	mul.wide.s32 	%rd47, %r35, 8;
	add.s64 	%rd48, %rd2, %rd47;
	ld.global.f64 	%fd59, [%rd48];
	fma.rn.f64 	%fd67, %fd58, %fd59, %fd67;
$L__BB4_13:
	mad.lo.s32 	%r36, %r3, %r4, %r5;
	cvta.to.global.u64 	%rd49, %rd3;
	mul.wide.s32 	%rd50, %r36, 8;
	add.s64 	%rd51, %rd49, %rd50;
	st.global.f64 	[%rd51], %fd67;
$L__BB4_14:
	ret;

}
	// .globl	_Z18matrixAddBias_cuda6matrixS_
.visible .entry _Z18matrixAddBias_cuda6matrixS_(
	.param .align 8 .b8 _Z18matrixAddBias_cuda6matrixS__param_0[16],
	.param .align 8 .b8 _Z18matrixAddBias_cuda6matrixS__param_1[16]
)
{
	.reg .pred 	%p<4>;
	.reg .b32 	%r<15>;
	.reg .b64 	%rd<9>;
	.reg .b64 	%fd<4>;

	ld.param.u64 	%rd2, [_Z18matrixAddBias_cuda6matrixS__param_1+8];
	ld.param.u64 	%rd1, [_Z18matrixAddBias_cuda6matrixS__param_0+8];
	ld.param.v2.u32 	{%r4, %r5}, [_Z18matrixAddBias_cuda6matrixS__param_0];
	mov.u32 	%r8, %ctaid.y;
	mov.u32 	%r9, %ntid.y;
	mov.u32 	%r10, %tid.y;
	mad.lo.s32 	%r2, %r8, %r9, %r10;
	mov.u32 	%r11, %ctaid.x;
	mov.u32 	%r12, %ntid.x;
	mov.u32 	%r13, %tid.x;
	mad.lo.s32 	%r3, %r11, %r12, %r13;
	setp.ge.s32 	%p1, %r2, %r4;
	setp.ge.s32 	%p2, %r3, %r5;
	or.pred  	%p3, %p1, %p2;
	@%p3 bra 	$L__BB5_2;
	cvta.to.global.u64 	%rd3, %rd2;
	cvta.to.global.u64 	%rd4, %rd1;
	mul.wide.s32 	%rd5, %r3, 8;
	add.s64 	%rd6, %rd3, %rd5;
	ld.global.f64 	%fd1, [%rd6];
	mad.lo.s32 	%r14, %r5, %r2, %r3;
	mul.wide.s32 	%rd7, %r14, 8;
	add.s64 	%rd8, %rd4, %rd7;
	ld.global.f64 	%fd2, [%rd8];
	add.f64 	%fd3, %fd1, %fd2;
	st.global.f64 	[%rd8], %fd3;
$L__BB5_2:
	ret;

}
	// .globl	_Z15matrixRelu_cuda6matrix
.visible .entry _Z15matrixRelu_cuda6matrix(
	.param .align 8 .b8 _Z15matrixRelu_cuda6matrix_param_0[16]
)
{
	.reg .pred 	%p<5>;
	.reg .b32 	%r<13>;
	.reg .b64 	%rd<5>;
	.reg .b64 	%fd<3>;

	ld.param.u64 	%rd1, [_Z15matrixRelu_cuda6matrix_param_0+8];
	ld.param.v2.u32 	{%r4, %r5}, [_Z15matrixRelu_cuda6matrix_param_0];
	mov.u32 	%r6, %ctaid.y;
	mov.u32 	%r7, %ntid.y;
	mov.u32 	%r8, %tid.y;
	mad.lo.s32 	%r2, %r6, %r7, %r8;
	mov.u32 	%r9, %ctaid.x;
	mov.u32 	%r10, %ntid.x;
	mov.u32 	%r11, %tid.x;
	mad.lo.s32 	%r3, %r9, %r10, %r11;
	setp.ge.s32 	%p1, %r2, %r4;
	setp.ge.s32 	%p2, %r3, %r5;
	or.pred  	%p3, %p1, %p2;
	@%p3 bra 	$L__BB6_2;
	cvta.to.global.u64 	%rd2, %rd1;
	mad.lo.s32 	%r12, %r5, %r2, %r3;
	mul.wide.s32 	%rd3, %r12, 8;
	add.s64 	%rd4, %rd2, %rd3;
	ld.global.f64 	%fd1, [%rd4];
	setp.lt.f64 	%p4, %fd1, 0d0000000000000000;
	selp.f64 	%fd2, 0d0000000000000000, %fd1, %p4;
	st.global.f64 	[%rd4], %fd2;
$L__BB6_2:
	ret;

}
	// .globl	_Z18matrixSoftmax_cuda6matrix
.visible .entry _Z18matrixSoftmax_cuda6matrix(
	.param .align 8 .b8 _Z18matrixSoftmax_cuda6matrix_param_0[16]
)
{
	.reg .pred 	%p<69>;
	.reg .b32 	%r<138>;
	.reg .b32 	%f<13>;
	.reg .b64 	%rd<43>;
	.reg .b64 	%fd<257>;

	ld.param.v2.u32 	{%r43, %r1}, [_Z18matrixSoftmax_cuda6matrix_param_0];
	ld.param.u64 	%rd12, [_Z18matrixSoftmax_cuda6matrix_param_0+8];
	cvta.to.global.u64 	%rd1, %rd12;
	mov.u32 	%r44, %ctaid.y;
	mov.u32 	%r45, %ntid.y;
	mov.u32 	%r46, %tid.y;
	mad.lo.s32 	%r2, %r44, %r45, %r46;
	setp.ge.s32 	%p1, %r2, %r43;
	@%p1 bra 	$L__BB7_44;
	mul.lo.s32 	%r3, %r1, %r2;
	mul.wide.s32 	%rd13, %r3, 8;
	add.s64 	%rd14, %rd1, %rd13;
	ld.global.f64 	%fd245, [%rd14];
	setp.lt.s32 	%p2, %r1, 1;
	mov.f64 	%fd246, %fd245;
	@%p2 bra 	$L__BB7_14;
	and.b32  	%r4, %r1, 7;
	setp.lt.u32 	%p3, %r1, 8;
	mov.b32 	%r132, 0;
	mov.f64 	%fd246, %fd245;
	@%p3 bra 	$L__BB7_5;
	and.b32  	%r132, %r1, 2147483640;
	neg.s32 	%r130, %r132;
	mul.wide.u32 	%rd15, %r3, 8;
	add.s64 	%rd16, %rd15, %rd1;
	add.s64 	%rd40, %rd16, 32;
	mov.f64 	%fd246, %fd245;
$L__BB7_4:
	.pragma "nounroll";
	ld.global.f64 	%fd65, [%rd40+-32];
	setp.gt.f64 	%p4, %fd65, %fd245;
	selp.f64 	%fd66, %fd65, %fd245, %p4;
	setp.lt.f64 	%p5, %fd65, %fd246;
	selp.f64 	%fd67, %fd65, %fd246, %p5;
	ld.global.f64 	%fd68, [%rd40+-24];
	setp.gt.f64 	%p6, %fd68, %fd66;
	selp.f64 	%fd69, %fd68, %fd66, %p6;
	setp.lt.f64 	%p7, %fd68, %fd67;
	selp.f64 	%fd70, %fd68, %fd67, %p7;
	ld.global.f64 	%fd71, [%rd40+-16];
	setp.gt.f64 	%p8, %fd71, %fd69;
	selp.f64 	%fd72, %fd71, %fd69, %p8;
	setp.lt.f64 	%p9, %fd71, %fd70;
	selp.f64 	%fd73, %fd71, %fd70, %p9;
	ld.global.f64 	%fd74, [%rd40+-8];
	setp.gt.f64 	%p10, %fd74, %fd72;
	selp.f64 	%fd75, %fd74, %fd72, %p10;
	setp.lt.f64 	%p11, %fd74, %fd73;
	selp.f64 	%fd76, %fd74, %fd73, %p11;
	ld.global.f64 	%fd77, [%rd40];
	setp.gt.f64 	%p12, %fd77, %fd75;
	selp.f64 	%fd78, %fd77, %fd75, %p12;
	setp.lt.f64 	%p13, %fd77, %fd76;
	selp.f64 	%fd79, %fd77, %fd76, %p13;
	ld.global.f64 	%fd80, [%rd40+8];
	setp.gt.f64 	%p14, %fd80, %fd78;
	selp.f64 	%fd81, %fd80, %fd78, %p14;
	setp.lt.f64 	%p15, %fd80, %fd79;
	selp.f64 	%fd82, %fd80, %fd79, %p15;
	ld.global.f64 	%fd83, [%rd40+16];
	setp.gt.f64 	%p16, %fd83, %fd81;
	selp.f64 	%fd84, %fd83, %fd81, %p16;
	setp.lt.f64 	%p17, %fd83, %fd82;
	selp.f64 	%fd85, %fd83, %fd82, %p17;
	ld.global.f64 	%fd86, [%rd40+24];
	setp.gt.f64 	%p18, %fd86, %fd84;
	selp.f64 	%fd245, %fd86, %fd84, %p18;
	setp.lt.f64 	%p19, %fd86, %fd85;
	selp.f64 	%fd246, %fd86, %fd85, %p19;
	add.s32 	%r130, %r130, 8;
	add.s64 	%rd40, %rd40, 64;
	setp.ne.s32 	%p20, %r130, 0;
	@%p20 bra 	$L__BB7_4;
$L__BB7_5:
	setp.eq.s32 	%p21, %r4, 0;
	@%p21 bra 	$L__BB7_14;
	and.b32  	%r10, %r1, 3;
	setp.lt.u32 	%p22, %r4, 4;
	@%p22 bra 	$L__BB7_8;
	add.s32 	%r48, %r132, %r3;
	mul.wide.u32 	%rd17, %r48, 8;
	add.s64 	%rd18, %rd1, %rd17;
	ld.global.f64 	%fd88, [%rd18];
	setp.gt.f64 	%p23, %fd88, %fd245;
	selp.f64 	%fd89, %fd88, %fd245, %p23;
	setp.lt.f64 	%p24, %fd88, %fd246;
	selp.f64 	%fd90, %fd88, %fd246, %p24;
	cvt.u64.u32 	%rd19, %r3;
	cvt.u64.u32 	%rd20, %r132;
	add.s64 	%rd21, %rd20, %rd19;
	shl.b64 	%rd22, %rd21, 3;
	add.s64 	%rd23, %rd1, %rd22;
	ld.global.f64 	%fd91, [%rd23+8];
	setp.gt.f64 	%p25, %fd91, %fd89;
	selp.f64 	%fd92, %fd91, %fd89, %p25;
	setp.lt.f64 	%p26, %fd91, %fd90;
	selp.f64 	%fd93, %fd91, %fd90, %p26;
	ld.global.f64 	%fd94, [%rd23+16];
	setp.gt.f64 	%p27, %fd94, %fd92;
	selp.f64 	%fd95, %fd94, %fd92, %p27;
	setp.lt.f64 	%p28, %fd94, %fd93;
	selp.f64 	%fd96, %fd94, %fd93, %p28;
	ld.global.f64 	%fd97, [%rd23+24];
	setp.gt.f64 	%p29, %fd97, %fd95;
	selp.f64 	%fd245, %fd97, %fd95, %p29;
	setp.lt.f64 	%p30, %fd97, %fd96;
	selp.f64 	%fd246, %fd97, %fd96, %p30;
	add.s32 	%r132, %r132, 4;
$L__BB7_8:
	setp.eq.s32 	%p31, %r10, 0;
	@%p31 bra 	$L__BB7_14;
	setp.eq.s32 	%p32, %r10, 1;
	@%p32 bra 	$L__BB7_11;
	add.s32 	%r49, %r132, %r3;
	mul.wide.u32 	%rd24, %r49, 8;
	add.s64 	%rd25, %rd1, %rd24;
	ld.global.f64 	%fd99, [%rd25];
	setp.gt.f64 	%p33, %fd99, %fd245;
	selp.f64 	%fd100, %fd99, %fd245, %p33;
	setp.lt.f64 	%p34, %fd99, %fd246;
	selp.f64 	%fd101, %fd99, %fd246, %p34;
	cvt.u64.u32 	%rd26, %r3;
	cvt.u64.u32 	%rd27, %r132;
	add.s64 	%rd28, %rd27, %rd26;
	shl.b64 	%rd29, %rd28, 3;
	add.s64 	%rd30, %rd1, %rd29;
	ld.global.f64 	%fd102, [%rd30+8];
	setp.gt.f64 	%p35, %fd102, %fd100;
	selp.f64 	%fd245, %fd102, %fd100, %p35;
	setp.lt.f64 	%p36, %fd102, %fd101;
	selp.f64 	%fd246, %fd102, %fd101, %p36;
	add.s32 	%r132, %r132, 2;
$L__BB7_11:
	and.b32  	%r50, %r1, 1;
	setp.eq.b32 	%p37, %r50, 1;
	not.pred 	%p38, %p37;
	@%p38 bra 	$L__BB7_14;
	add.s32 	%r51, %r132, %r3;
	mul.wide.u32 	%rd31, %r51, 8;
	add.s64 	%rd32, %rd1, %rd31;
	ld.global.f64 	%fd22, [%rd32];
	setp.gt.f64 	%p39, %fd22, %fd245;
	selp.f64 	%fd245, %fd22, %fd245, %p39;
	setp.geu.f64 	%p40, %fd22, %fd246;
	@%p40 bra 	$L__BB7_14;
	mov.f64 	%fd246, %fd22;
$L__BB7_14:
	setp.lt.s32 	%p41, %r1, 1;
	add.f64 	%fd104, %fd245, %fd246;
	mul.f64 	%fd26, %fd104, 0d3FE0000000000000;
	mov.f64 	%fd250, 0d0000000000000000;
	@%p41 bra 	$L__BB7_29;
	setp.eq.s32 	%p42, %r1, 1;
	mov.f64 	%fd250, 0d0000000000000000;
	mov.b32 	%r134, 0;
	@%p42 bra 	$L__BB7_24;
	and.b32  	%r134, %r1, 2147483646;
	neg.s32 	%r135, %r134;
	mul.wide.u32 	%rd33, %r3, 8;
	add.s64 	%rd34, %rd33, %rd1;
	add.s64 	%rd41, %rd34, 8;
	mov.f64 	%fd250, 0d0000000000000000;
$L__BB7_17:
	ld.global.f64 	%fd108, [%rd41+-8];
	sub.f64 	%fd37, %fd108, %fd26;
	fma.rn.f64 	%fd109, %fd37, 0d3FF71547652B82FE, 0d4338000000000000;
	{
	.reg .b32 %temp; 
	mov.b64 	{%r24, %temp}, %fd109;
	}
	mov.f64 	%fd110, 0dC338000000000000;
	add.rn.f64 	%fd111, %fd109, %fd110;
	fma.rn.f64 	%fd112, %fd111, 0dBFE62E42FEFA39EF, %fd37;
	fma.rn.f64 	%fd113, %fd111, 0dBC7ABC9E3B39803F, %fd112;
	fma.rn.f64 	%fd114, %fd113, 0d3E5ADE1569CE2BDF, 0d3E928AF3FCA213EA;
	fma.rn.f64 	%fd115, %fd114, %fd113, 0d3EC71DEE62401315;
	fma.rn.f64 	%fd116, %fd115, %fd113, 0d3EFA01997C89EB71;
	fma.rn.f64 	%fd117, %fd116, %fd113, 0d3F2A01A014761F65;
	fma.rn.f64 	%fd118, %fd117, %fd113, 0d3F56C16C1852B7AF;
	fma.rn.f64 	%fd119, %fd118, %fd113, 0d3F81111111122322;
	fma.rn.f64 	%fd120, %fd119, %fd113, 0d3FA55555555502A1;
	fma.rn.f64 	%fd121, %fd120, %fd113, 0d3FC5555555555511;
	fma.rn.f64 	%fd122, %fd121, %fd113, 0d3FE000000000000B;
	fma.rn.f64 	%fd123, %fd122, %fd113, 0d3FF0000000000000;
	fma.rn.f64 	%fd124, %fd123, %fd113, 0d3FF0000000000000;
	{
	.reg .b32 %temp; 
	mov.b64 	{%r25, %temp}, %fd124;
	}
	{
	.reg .b32 %temp; 
	mov.b64 	{%temp, %r26}, %fd124;
	}
	shl.b32 	%r53, %r24, 20;
	add.s32 	%r54, %r53, %r26;
	mov.b64 	%fd252, {%r25, %r54};
	{
	.reg .b32 %temp; 
	mov.b64 	{%temp, %r55}, %fd37;
	}
	mov.b32 	%f7, %r55;
	abs.f32 	%f2, %f7;
	setp.lt.f32 	%p43, %f2, 0f4086232B;
	@%p43 bra 	$L__BB7_20;
	setp.lt.f64 	%p44, %fd37, 0d0000000000000000;
	add.f64 	%fd125, %fd37, 0d7FF0000000000000;
	selp.f64 	%fd252, 0d0000000000000000, %fd125, %p44;
	setp.geu.f32 	%p45, %f2, 0f40874800;
	@%p45 bra 	$L__BB7_20;
	shr.u32 	%r56, %r24, 31;
	add.s32 	%r57, %r24, %r56;
	shr.s32 	%r58, %r57, 1;
	shl.b32 	%r59, %r58, 20;
	add.s32 	%r60, %r26, %r59;
	mov.b64 	%fd126, {%r25, %r60};
	sub.s32 	%r61, %r24, %r58;
	shl.b32 	%r62, %r61, 20;
	add.s32 	%r63, %r62, 1072693248;
	mov.b32 	%r64, 0;
	mov.b64 	%fd127, {%r64, %r63};
	mul.f64 	%fd252, %fd127, %fd126;
$L__BB7_20:
	add.f64 	%fd42, %fd250, %fd252;
	ld.global.f64 	%fd128, [%rd41];
	sub.f64 	%fd43, %fd128, %fd26;
	fma.rn.f64 	%fd129, %fd43, 0d3FF71547652B82FE, 0d4338000000000000;
	{
	.reg .b32 %temp; 
	mov.b64 	{%r27, %temp}, %fd129;
	}
	mov.f64 	%fd130, 0dC338000000000000;
	add.rn.f64 	%fd131, %fd129, %fd130;
	fma.rn.f64 	%fd132, %fd131, 0dBFE62E42FEFA39EF, %fd43;
	fma.rn.f64 	%fd133, %fd131, 0dBC7ABC9E3B39803F, %fd132;
	fma.rn.f64 	%fd134, %fd133, 0d3E5ADE1569CE2BDF, 0d3E928AF3FCA213EA;
	fma.rn.f64 	%fd135, %fd134, %fd133, 0d3EC71DEE62401315;
	fma.rn.f64 	%fd136, %fd135, %fd133, 0d3EFA01997C89EB71;
	fma.rn.f64 	%fd137, %fd136, %fd133, 0d3F2A01A014761F65;
	fma.rn.f64 	%fd138, %fd137, %fd133, 0d3F56C16C1852B7AF;
	fma.rn.f64 	%fd139, %fd138, %fd133, 0d3F81111111122322;
	fma.rn.f64 	%fd140, %fd139, %fd133, 0d3FA55555555502A1;
	fma.rn.f64 	%fd141, %fd140, %fd133, 0d3FC5555555555511;
	fma.rn.f64 	%fd142, %fd141, %fd133, 0d3FE000000000000B;
	fma.rn.f64 	%fd143, %fd142, %fd133, 0d3FF0000000000000;
	fma.rn.f64 	%fd144, %fd143, %fd133, 0d3FF0000000000000;
	{
	.reg .b32 %temp; 
	mov.b64 	{%r28, %temp}, %fd144;
	}
	{
	.reg .b32 %temp; 
	mov.b64 	{%temp, %r29}, %fd144;
	}
	shl.b32 	%r65, %r27, 20;
	add.s32 	%r66, %r65, %r29;
	mov.b64 	%fd253, {%r28, %r66};
	{
	.reg .b32 %temp; 
	mov.b64 	{%temp, %r67}, %fd43;
	}
	mov.b32 	%f8, %r67;
	abs.f32 	%f3, %f8;
	setp.lt.f32 	%p46, %f3, 0f4086232B;
	@%p46 bra 	$L__BB7_23;
	setp.lt.f64 	%p47, %fd43, 0d0000000000000000;
	add.f64 	%fd145, %fd43, 0d7FF0000000000000;
	selp.f64 	%fd253, 0d0000000000000000, %fd145, %p47;
	setp.geu.f32 	%p48, %f3, 0f40874800;
	@%p48 bra 	$L__BB7_23;
	shr.u32 	%r68, %r27, 31;
	add.s32 	%r69, %r27, %r68;
	shr.s32 	%r70, %r69, 1;
	shl.b32 	%r71, %r70, 20;
	add.s32 	%r72, %r29, %r71;
	mov.b64 	%fd146, {%r28, %r72};
	sub.s32 	%r73, %r27, %r70;
	shl.b32 	%r74, %r73, 20;
	add.s32 	%r75, %r74, 1072693248;
	mov.b32 	%r76, 0;
	mov.b64 	%fd147, {%r76, %r75};
	mul.f64 	%fd253, %fd147, %fd146;
$L__BB7_23:
	add.f64 	%fd250, %fd42, %fd253;
	add.s32 	%r135, %r135, 2;
	add.s64 	%rd41, %rd41, 16;
	setp.eq.s32 	%p49, %r135, 0;
	@%p49 bra 	$L__BB7_24;
	bra.uni 	$L__BB7_17;
$L__BB7_24:
	and.b32  	%r77, %r1, 1;
	setp.eq.b32 	%p50, %r77, 1;
	not.pred 	%p51, %p50;
	@%p51 bra 	$L__BB7_29;
	add.s32 	%r78, %r134, %r3;
	mul.wide.u32 	%rd35, %r78, 8;
	add.s64 	%rd36, %rd1, %rd35;
	ld.global.f64 	%fd148, [%rd36];
	sub.f64 	%fd29, %fd148, %fd26;
	fma.rn.f64 	%fd149, %fd29, 0d3FF71547652B82FE, 0d4338000000000000;
	{
	.reg .b32 %temp; 
	mov.b64 	{%r18, %temp}, %fd149;
	}
	mov.f64 	%fd150, 0dC338000000000000;
	add.rn.f64 	%fd151, %fd149, %fd150;
	fma.rn.f64 	%fd152, %fd151, 0dBFE62E42FEFA39EF, %fd29;
	fma.rn.f64 	%fd153, %fd151, 0dBC7ABC9E3B39803F, %fd152;
	fma.rn.f64 	%fd154, %fd153, 0d3E5ADE1569CE2BDF, 0d3E928AF3FCA213EA;
	fma.rn.f64 	%fd155, %fd154, %fd153, 0d3EC71DEE62401315;
	fma.rn.f64 	%fd156, %fd155, %fd153, 0d3EFA01997C89EB71;
	fma.rn.f64 	%fd157, %fd156, %fd153, 0d3F2A01A014761F65;
	fma.rn.f64 	%fd158, %fd157, %fd153, 0d3F56C16C1852B7AF;
	fma.rn.f64 	%fd159, %fd158, %fd153, 0d3F81111111122322;
	fma.rn.f64 	%fd160, %fd159, %fd153, 0d3FA55555555502A1;
	fma.rn.f64 	%fd161, %fd160, %fd153, 0d3FC5555555555511;
	fma.rn.f64 	%fd162, %fd161, %fd153, 0d3FE000000000000B;
	fma.rn.f64 	%fd163, %fd162, %fd153, 0d3FF0000000000000;
	fma.rn.f64 	%fd164, %fd163, %fd153, 0d3FF0000000000000;
	{
	.reg .b32 %temp; 
	mov.b64 	{%r19, %temp}, %fd164;
	}
	{
	.reg .b32 %temp; 
	mov.b64 	{%temp, %r20}, %fd164;
	}
	shl.b32 	%r79, %r18, 20;
	add.s32 	%r80, %r79, %r20;
	mov.b64 	%fd249, {%r19, %r80};
	{
	.reg .b32 %temp; 
	mov.b64 	{%temp, %r81}, %fd29;
	}
	mov.b32 	%f9, %r81;
	abs.f32 	%f1, %f9;
	setp.lt.f32 	%p52, %f1, 0f4086232B;
	@%p52 bra 	$L__BB7_28;
	setp.lt.f64 	%p53, %fd29, 0d0000000000000000;
	add.f64 	%fd165, %fd29, 0d7FF0000000000000;
	selp.f64 	%fd249, 0d0000000000000000, %fd165, %p53;
	setp.geu.f32 	%p54, %f1, 0f40874800;
	@%p54 bra 	$L__BB7_28;
	shr.u32 	%r82, %r18, 31;
	add.s32 	%r83, %r18, %r82;
	shr.s32 	%r84, %r83, 1;
	shl.b32 	%r85, %r84, 20;
	add.s32 	%r86, %r20, %r85;
	mov.b64 	%fd166, {%r19, %r86};
	sub.s32 	%r87, %r18, %r84;
	shl.b32 	%r88, %r87, 20;
	add.s32 	%r89, %r88, 1072693248;
	mov.b32 	%r90, 0;
	mov.b64 	%fd167, {%r90, %r89};
	mul.f64 	%fd249, %fd167, %fd166;
$L__BB7_28:
	add.f64 	%fd250, %fd250, %fd249;
$L__BB7_29:
	setp.lt.s32 	%p55, %r1, 1;
	@%p55 bra 	$L__BB7_44;
	setp.eq.s32 	%p56, %r1, 1;
	mov.b32 	%r137, 0;
	@%p56 bra 	$L__BB7_39;
	and.b32  	%r137, %r1, 2147483646;
	neg.s32 	%r136, %r137;
	mul.wide.u32 	%rd37, %r3, 8;
	add.s64 	%rd38, %rd37, %rd1;
	add.s64 	%rd42, %rd38, 8;
$L__BB7_32:
	ld.global.f64 	%fd168, [%rd42+-8];
	sub.f64 	%fd49, %fd168, %fd26;
	fma.rn.f64 	%fd169, %fd49, 0d3FF71547652B82FE, 0d4338000000000000;
	{
	.reg .b32 %temp; 
	mov.b64 	{%r32, %temp}, %fd169;
	}
	mov.f64 	%fd170, 0dC338000000000000;
	add.rn.f64 	%fd171, %fd169, %fd170;
	fma.rn.f64 	%fd172, %fd171, 0dBFE62E42FEFA39EF, %fd49;
	fma.rn.f64 	%fd173, %fd171, 0dBC7ABC9E3B39803F, %fd172;
	fma.rn.f64 	%fd174, %fd173, 0d3E5ADE1569CE2BDF, 0d3E928AF3FCA213EA;
	fma.rn.f64 	%fd175, %fd174, %fd173, 0d3EC71DEE62401315;
	fma.rn.f64 	%fd176, %fd175, %fd173, 0d3EFA01997C89EB71;
	fma.rn.f64 	%fd177, %fd176, %fd173, 0d3F2A01A014761F65;
	fma.rn.f64 	%fd178, %fd177, %fd173, 0d3F56C16C1852B7AF;
	fma.rn.f64 	%fd179, %fd178, %fd173, 0d3F81111111122322;
	fma.rn.f64 	%fd180, %fd179, %fd173, 0d3FA55555555502A1;
	fma.rn.f64 	%fd181, %fd180, %fd173, 0d3FC5555555555511;
	fma.rn.f64 	%fd182, %fd181, %fd173, 0d3FE000000000000B;
	fma.rn.f64 	%fd183, %fd182, %fd173, 0d3FF0000000000000;
	fma.rn.f64 	%fd184, %fd183, %fd173, 0d3FF0000000000000;
	{
	.reg .b32 %temp; 
	mov.b64 	{%r33, %temp}, %fd184;
	}
	{
	.reg .b32 %temp; 
	mov.b64 	{%temp, %r34}, %fd184;
	}
	shl.b32 	%r92, %r32, 20;
	add.s32 	%r93, %r92, %r34;
	mov.b64 	%fd254, {%r33, %r93};
	{
	.reg .b32 %temp; 
	mov.b64 	{%temp, %r94}, %fd49;
	}
	mov.b32 	%f10, %r94;
	abs.f32 	%f4, %f10;
	setp.lt.f32 	%p57, %f4, 0f4086232B;
	@%p57 bra 	$L__BB7_35;
	setp.lt.f64 	%p58, %fd49, 0d0000000000000000;
	add.f64 	%fd185, %fd49, 0d7FF0000000000000;
	selp.f64 	%fd254, 0d0000000000000000, %fd185, %p58;
	setp.geu.f32 	%p59, %f4, 0f40874800;
	@%p59 bra 	$L__BB7_35;
	shr.u32 	%r95, %r32, 31;
	add.s32 	%r96, %r32, %r95;
	shr.s32 	%r97, %r96, 1;
	shl.b32 	%r98, %r97, 20;
	add.s32 	%r99, %r34, %r98;
	mov.b64 	%fd186, {%r33, %r99};
	sub.s32 	%r100, %r32, %r97;
	shl.b32 	%r101, %r100, 20;
	add.s32 	%r102, %r101, 1072693248;
	mov.b32 	%r103, 0;
	mov.b64 	%fd187, {%r103, %r102};
	mul.f64 	%fd254, %fd187, %fd186;
$L__BB7_35:
	div.rn.f64 	%fd188, %fd254, %fd250;
	st.global.f64 	[%rd42+-8], %fd188;
	ld.global.f64 	%fd189, [%rd42];
	sub.f64 	%fd54, %fd189, %fd26;
	fma.rn.f64 	%fd190, %fd54, 0d3FF71547652B82FE, 0d4338000000000000;
	{
	.reg .b32 %temp; 
	mov.b64 	{%r35, %temp}, %fd190;
	}
	mov.f64 	%fd191, 0dC338000000000000;
	add.rn.f64 	%fd192, %fd190, %fd191;
	fma.rn.f64 	%fd193, %fd192, 0dBFE62E42FEFA39EF, %fd54;
	fma.rn.f64 	%fd194, %fd192, 0dBC7ABC9E3B39803F, %fd193;
	fma.rn.f64 	%fd195, %fd194, 0d3E5ADE1569CE2BDF, 0d3E928AF3FCA213EA;
	fma.rn.f64 	%fd196, %fd195, %fd194, 0d3EC71DEE62401315;
	fma.rn.f64 	%fd197, %fd196, %fd194, 0d3EFA01997C89EB71;
	fma.rn.f64 	%fd198, %fd197, %fd194, 0d3F2A01A014761F65;
	fma.rn.f64 	%fd199, %fd198, %fd194, 0d3F56C16C1852B7AF;
	fma.rn.f64 	%fd200, %fd199, %fd194, 0d3F81111111122322;
	fma.rn.f64 	%fd201, %fd200, %fd194, 0d3FA55555555502A1;
	fma.rn.f64 	%fd202, %fd201, %fd194, 0d3FC5555555555511;
	fma.rn.f64 	%fd203, %fd202, %fd194, 0d3FE000000000000B;
	fma.rn.f64 	%fd204, %fd203, %fd194, 0d3FF0000000000000;
	fma.rn.f64 	%fd205, %fd204, %fd194, 0d3FF0000000000000;
	{
	.reg .b32 %temp; 
	mov.b64 	{%r36, %temp}, %fd205;
	}
	{
	.reg .b32 %temp; 
	mov.b64 	{%temp, %r37}, %fd205;
	}
	shl.b32 	%r104, %r35, 20;
	add.s32 	%r105, %r104, %r37;
	mov.b64 	%fd255, {%r36, %r105};
	{
	.reg .b32 %temp; 
	mov.b64 	{%temp, %r106}, %fd54;
	}
	mov.b32 	%f11, %r106;
	abs.f32 	%f5, %f11;
	setp.lt.f32 	%p60, %f5, 0f4086232B;
	@%p60 bra 	$L__BB7_38;
	setp.lt.f64 	%p61, %fd54, 0d0000000000000000;
	add.f64 	%fd206, %fd54, 0d7FF0000000000000;
	selp.f64 	%fd255, 0d0000000000000000, %fd206, %p61;
	setp.geu.f32 	%p62, %f5, 0f40874800;
	@%p62 bra 	$L__BB7_38;
	shr.u32 	%r107, %r35, 31;
	add.s32 	%r108, %r35, %r107;
	shr.s32 	%r109, %r108, 1;
	shl.b32 	%r110, %r109, 20;
	add.s32 	%r111, %r37, %r110;
	mov.b64 	%fd207, {%r36, %r111};
	sub.s32 	%r112, %r35, %r109;
	shl.b32 	%r113, %r112, 20;
	add.s32 	%r114, %r113, 1072693248;
	mov.b32 	%r115, 0;
	mov.b64 	%fd208, {%r115, %r114};
	mul.f64 	%fd255, %fd208, %fd207;
$L__BB7_38:
	div.rn.f64 	%fd209, %fd255, %fd250;
	st.global.f64 	[%rd42], %fd209;
	add.s32 	%r136, %r136, 2;
	add.s64 	%rd42, %rd42, 16;
	setp.ne.s32 	%p63, %r136, 0;
	@%p63 bra 	$L__BB7_32;
$L__BB7_39:
	and.b32  	%r116, %r1, 1;
	setp.eq.b32 	%p64, %r116, 1;
	not.pred 	%p65, %p64;
	@%p65 bra 	$L__BB7_44;
	add.s32 	%r117, %r137, %r3;
	mul.wide.u32 	%rd39, %r117, 8;
	add.s64 	%rd11, %rd1, %rd39;
	ld.global.f64 	%fd210, [%rd11];
	sub.f64 	%fd59, %fd210, %fd26;
	fma.rn.f64 	%fd211, %fd59, 0d3FF71547652B82FE, 0d4338000000000000;
	{
	.reg .b32 %temp; 
	mov.b64 	{%r40, %temp}, %fd211;
	}
	mov.f64 	%fd212, 0dC338000000000000;
	add.rn.f64 	%fd213, %fd211, %fd212;
	fma.rn.f64 	%fd214, %fd213, 0dBFE62E42FEFA39EF, %fd59;
	fma.rn.f64 	%fd215, %fd213, 0dBC7ABC9E3B39803F, %fd214;
	fma.rn.f64 	%fd216, %fd215, 0d3E5ADE1569CE2BDF, 0d3E928AF3FCA213EA;
	fma.rn.f64 	%fd217, %fd216, %fd215, 0d3EC71DEE62401315;
	fma.rn.f64 	%fd218, %fd217, %fd215, 0d3EFA01997C89EB71;
	fma.rn.f64 	%fd219, %fd218, %fd215, 0d3F2A01A014761F65;
	fma.rn.f64 	%fd220, %fd219, %fd215, 0d3F56C16C1852B7AF;
	fma.rn.f64 	%fd221, %fd220, %fd215, 0d3F81111111122322;
	fma.rn.f64 	%fd222, %fd221, %fd215, 0d3FA55555555502A1;
	fma.rn.f64 	%fd223, %fd222, %fd215, 0d3FC5555555555511;
	fma.rn.f64 	%fd224, %fd223, %fd215, 0d3FE000000000000B;
	fma.rn.f64 	%fd225, %fd224, %fd215, 0d3FF0000000000000;
	fma.rn.f64 	%fd226, %fd225, %fd215, 0d3FF0000000000000;
	{
	.reg .b32 %temp; 
	mov.b64 	{%r41, %temp}, %fd226;
	}
	{
	.reg .b32 %temp; 
	mov.b64 	{%temp, %r42}, %fd226;
	}
	shl.b32 	%r118, %r40, 20;
	add.s32 	%r119, %r118, %r42;
	mov.b64 	%fd256, {%r41, %r119};
	{
	.reg .b32 %temp; 
	mov.b64 	{%temp, %r120}, %fd59;
	}
	mov.b32 	%f12, %r120;
	abs.f32 	%f6, %f12;
	setp.lt.f32 	%p66, %f6, 0f4086232B;
	@%p66 bra 	$L__BB7_43;
	setp.lt.f64 	%p67, %fd59, 0d0000000000000000;
	add.f64 	%fd227, %fd59, 0d7FF0000000000000;
	selp.f64 	%fd256, 0d0000000000000000, %fd227, %p67;
	setp.geu.f32 	%p68, %f6, 0f40874800;
	@%p68 bra 	$L__BB7_43;
	shr.u32 	%r121, %r40, 31;
	add.s32 	%r122, %r40, %r121;
	shr.s32 	%r123, %r122, 1;
	shl.b32 	%r124, %r123, 20;
	add.s32 	%r125, %r42, %r124;
	mov.b64 	%fd228, {%r41, %r125};
	sub.s32 	%r126, %r40, %r123;
	shl.b32 	%r127, %r126, 20;
	add.s32 	%r128, %r127, 1072693248;
	mov.b32 	%r129, 0;
	mov.b64 	%fd229, {%r129, %r128};
	mul.f64 	%fd256, %fd229, %fd228;
$L__BB7_43:
	div.rn.f64 	%fd230, %fd256, %fd250;
	st.global.f64 	[%rd11], %fd230;
$L__BB7_44:
	ret;

}
	// .globl	_Z24matrixReluWithOther_cuda6matrixS_
.visible .entry _Z24matrixReluWithOther_cuda6matrixS_(
	.param .align 8 .b8 _Z24matrixReluWithOther_cuda6matrixS__param_0[16],
	.param .align 8 .b8 _Z24matrixReluWithOther_cuda6matrixS__param_1[16]
)
{
	.reg .pred 	%p<5>;
	.reg .b32 	%r<16>;
	.reg .b64 	%rd<9>;
	.reg .b64 	%fd<6>;

	ld.param.u64 	%rd3, [_Z24matrixReluWithOther_cuda6matrixS__param_1+8];
	ld.param.u64 	%rd2, [_Z24matrixReluWithOther_cuda6matrixS__param_0+8];
	ld.param.v2.u32 	{%r4, %r5}, [_Z24matrixReluWithOther_cuda6matrixS__param_0];
	ld.param.v2.u32 	{%r6, %r7}, [_Z24matrixReluWithOther_cuda6matrixS__param_1];
	mov.u32 	%r8, %ctaid.y;
	mov.u32 	%r9, %ntid.y;
	mov.u32 	%r10, %tid.y;
	mad.lo.s32 	%r2, %r8, %r9, %r10;
	mov.u32 	%r11, %ctaid.x;
	mov.u32 	%r12, %ntid.x;
	mov.u32 	%r13, %tid.x;
	mad.lo.s32 	%r3, %r11, %r12, %r13;
	setp.ge.s32 	%p1, %r2, %r4;
	setp.ge.s32 	%p2, %r3, %r5;
	or.pred  	%p3, %p1, %p2;
	@%p3 bra 	$L__BB8_4;
	cvta.to.global.u64 	%rd4, %rd2;
	cvta.to.global.u64 	%rd5, %rd3;
	mad.lo.s32 	%r14, %r7, %r2, %r3;
	mul.wide.s32 	%rd6, %r14, 8;
	add.s64 	%rd7, %rd5, %rd6;
	ld.global.f64 	%fd4, [%rd7];
	setp.lt.f64 	%p4, %fd4, 0d0000000000000000;
	mad.lo.s32 	%r15, %r5, %r2, %r3;
	mul.wide.s32 	%rd8, %r15, 8;
	add.s64 	%rd1, %rd4, %rd8;
	mov.f64 	%fd5, 0d0000000000000000;
	@%p4 bra 	$L__BB8_3;
	ld.global.f64 	%fd5, [%rd1];
$L__BB8_3:
	st.global.f64 	[%rd1], %fd5;
$L__BB8_4:
	ret;

}
	// .globl	_Z20matrixTranspose_cuda6matrixS_
.visible .entry _Z20matrixTranspose_cuda6matrixS_(
	.param .align 8 .b8 _Z20matrixTranspose_cuda6matrixS__param_0[16],
	.param .align 8 .b8 _Z20matrixTranspose_cuda6matrixS__param_1[16]
)
{
	.reg .pred 	%p<4>;
	.reg .b32 	%r<16>;
	.reg .b64 	%rd<9>;
	.reg .b64 	%fd<2>;

	ld.param.u64 	%rd2, [_Z20matrixTranspose_cuda6matrixS__param_1+8];
	ld.param.u64 	%rd1, [_Z20matrixTranspose_cuda6matrixS__param_0+8];
	ld.param.v2.u32 	{%r4, %r5}, [_Z20matrixTranspose_cuda6matrixS__param_0];
	ld.param.v2.u32 	{%r6, %r7}, [_Z20matrixTranspose_cuda6matrixS__param_1];
	mov.u32 	%r8, %ctaid.y;
	mov.u32 	%r9, %ntid.y;
	mov.u32 	%r10, %tid.y;
	mad.lo.s32 	%r2, %r8, %r9, %r10;
	mov.u32 	%r11, %ctaid.x;
	mov.u32 	%r12, %ntid.x;
	mov.u32 	%r13, %tid.x;
	mad.lo.s32 	%r3, %r11, %r12, %r13;
	setp.ge.s32 	%p1, %r2, %r6;
	setp.ge.s32 	%p2, %r3, %r7;
	or.pred  	%p3, %p1, %p2;
	@%p3 bra 	$L__BB9_2;
	cvta.to.global.u64 	%rd3, %rd2;
	cvta.to.global.u64 	%rd4, %rd1;
	mad.lo.s32 	%r14, %r5, %r3, %r2;
	mul.wide.s32 	%rd5, %r14, 8;
	add.s64 	%rd6, %rd4, %rd5;
	ld.global.f64 	%fd1, [%rd6];
	mad.lo.s32 	%r15, %r7, %r2, %r3;
	mul.wide.s32 	%rd7, %r15, 8;
	add.s64 	%rd8, %rd3, %rd7;
	st.global.f64 	[%rd8], %fd1;
$L__BB9_2:
	ret;

}
	// .globl	_Z20matrixSumColumn_cuda6matrixS_
.visible .entry _Z20matrixSumColumn_cuda6matrixS_(
	.param .align 8 .b8 _Z20matrixSumColumn_cuda6matrixS__param_0[16],
	.param .align 8 .b8 _Z20matrixSumColumn_cuda6matrixS__param_1[16]
)
{
	.reg .pred 	%p<11>;
	.reg .b32 	%r<39>;
	.reg .b64 	%rd<43>;
	.reg .b64 	%fd<83>;

	ld.param.v2.u32 	{%r1, %r2}, [_Z20matrixSumColumn_cuda6matrixS__param_0];
	ld.param.u64 	%rd2, [_Z20matrixSumColumn_cuda6matrixS__param_1+8];
	ld.param.u32 	%r25, [_Z20matrixSumColumn_cuda6matrixS__param_1+4];
	ld.param.u64 	%rd3, [_Z20matrixSumColumn_cuda6matrixS__param_0+8];
	cvta.to.global.u64 	%rd1, %rd3;
	mov.u32 	%r26, %ctaid.x;
	mov.u32 	%r27, %ntid.x;
	mov.u32 	%r28, %tid.x;
	mad.lo.s32 	%r3, %r26, %r27, %r28;
	setp.ge.s32 	%p1, %r3, %r25;
	@%p1 bra 	$L__BB10_15;
	setp.lt.s32 	%p2, %r1, 1;
	mov.f64 	%fd82, 0d0000000000000000;
	@%p2 bra 	$L__BB10_14;
	and.b32  	%r4, %r1, 15;
	setp.lt.u32 	%p3, %r1, 16;
	mov.f64 	%fd82, 0d0000000000000000;
	mov.b32 	%r35, 0;
	@%p3 bra 	$L__BB10_5;
	and.b32  	%r35, %r1, 2147483632;
	neg.s32 	%r33, %r35;
	shl.b32 	%r7, %r2, 4;
	mov.f64 	%fd82, 0d0000000000000000;
	mul.wide.s32 	%rd6, %r2, 8;
	mov.u32 	%r32, %r3;
$L__BB10_4:
	.pragma "nounroll";
	mul.wide.s32 	%rd4, %r32, 8;
	add.s64 	%rd5, %rd1, %rd4;
	ld.global.f64 	%fd18, [%rd5];
	add.f64 	%fd19, %fd82, %fd18;
	add.s64 	%rd7, %rd5, %rd6;
	ld.global.f64 	%fd20, [%rd7];
	add.f64 	%fd21, %fd19, %fd20;
	add.s64 	%rd8, %rd7, %rd6;
	ld.global.f64 	%fd22, [%rd8];
	add.f64 	%fd23, %fd21, %fd22;
	add.s64 	%rd9, %rd8, %rd6;
	ld.global.f64 	%fd24, [%rd9];
	add.f64 	%fd25, %fd23, %fd24;
	add.s64 	%rd10, %rd9, %rd6;
	ld.global.f64 	%fd26, [%rd10];
	add.f64 	%fd27, %fd25, %fd26;
	add.s64 	%rd11, %rd10, %rd6;
	ld.global.f64 	%fd28, [%rd11];
	add.f64 	%fd29, %fd27, %fd28;
	add.s64 	%rd12, %rd11, %rd6;
	ld.global.f64 	%fd30, [%rd12];
	add.f64 	%fd31, %fd29, %fd30;
	add.s64 	%rd13, %rd12, %rd6;
	ld.global.f64 	%fd32, [%rd13];
	add.f64 	%fd33, %fd31, %fd32;
	add.s64 	%rd14, %rd13, %rd6;
	ld.global.f64 	%fd34, [%rd14];
	add.f64 	%fd35, %fd33, %fd34;
	add.s64 	%rd15, %rd14, %rd6;
	ld.global.f64 	%fd36, [%rd15];
	add.f64 	%fd37, %fd35, %fd36;
	add.s64 	%rd16, %rd15, %rd6;
	ld.global.f64 	%fd38, [%rd16];
	add.f64 	%fd39, %fd37, %fd38;
	add.s64 	%rd17, %rd16, %rd6;
	ld.global.f64 	%fd40, [%rd17];
	add.f64 	%fd41, %fd39, %fd40;
	add.s64 	%rd18, %rd17, %rd6;
	ld.global.f64 	%fd42, [%rd18];
	add.f64 	%fd43, %fd41, %fd42;
	add.s64 	%rd19, %rd18, %rd6;
	ld.global.f64 	%fd44, [%rd19];
	add.f64 	%fd45, %fd43, %fd44;
	add.s64 	%rd20, %rd19, %rd6;
	ld.global.f64 	%fd46, [%rd20];
	add.f64 	%fd47, %fd45, %fd46;
	add.s64 	%rd21, %rd20, %rd6;
	ld.global.f64 	%fd48, [%rd21];
	add.f64 	%fd82, %fd47, %fd48;
	add.s32 	%r33, %r33, 16;
	add.s32 	%r32, %r32, %r7;
	setp.ne.s32 	%p4, %r33, 0;
	@%p4 bra 	$L__BB10_4;
$L__BB10_5:
	setp.eq.s32 	%p5, %r4, 0;
	@%p5 bra 	$L__BB10_14;
	and.b32  	%r13, %r1, 7;
	setp.lt.u32 	%p6, %r4, 8;
	@%p6 bra 	$L__BB10_8;
	mad.lo.s32 	%r30, %r35, %r2, %r3;
	mul.wide.s32 	%rd22, %r30, 8;
	add.s64 	%rd23, %rd1, %rd22;
	ld.global.f64 	%fd50, [%rd23];
	add.f64 	%fd51, %fd82, %fd50;
	mul.wide.s32 	%rd24, %r2, 8;
	add.s64 	%rd25, %rd23, %rd24;
	ld.global.f64 	%fd52, [%rd25];
	add.f64 	%fd53, %fd51, %fd52;
	add.s64 	%rd26, %rd25, %rd24;
	ld.global.f64 	%fd54, [%rd26];
	add.f64 	%fd55, %fd53, %fd54;
	add.s64 	%rd27, %rd26, %rd24;
	ld.global.f64 	%fd56, [%rd27];
	add.f64 	%fd57, %fd55, %fd56;
	add.s64 	%rd28, %rd27, %rd24;
	ld.global.f64 	%fd58, [%rd28];
	add.f64 	%fd59, %fd57, %fd58;
	add.s64 	%rd29, %rd28, %rd24;
	ld.global.f64 	%fd60, [%rd29];
	add.f64 	%fd61, %fd59, %fd60;
	add.s64 	%rd30, %rd29, %rd24;
	ld.global.f64 	%fd62, [%rd30];
	add.f64 	%fd63, %fd61, %fd62;
	add.s64 	%rd31, %rd30, %rd24;
	ld.global.f64 	%fd64, [%rd31];
	add.f64 	%fd82, %fd63, %fd64;
	add.s32 	%r35, %r35, 8;
$L__BB10_8:
	setp.eq.s32 	%p7, %r13, 0;
	@%p7 bra 	$L__BB10_14;
	and.b32  	%r16, %r1, 3;
	setp.lt.u32 	%p8, %r13, 4;
	@%p8 bra 	$L__BB10_11;
	mad.lo.s32 	%r31, %r35, %r2, %r3;
	mul.wide.s32 	%rd32, %r31, 8;
	add.s64 	%rd33, %rd1, %rd32;
	ld.global.f64 	%fd66, [%rd33];
	add.f64 	%fd67, %fd82, %fd66;
	mul.wide.s32 	%rd34, %r2, 8;
	add.s64 	%rd35, %rd33, %rd34;
	ld.global.f64 	%fd68, [%rd35];
	add.f64 	%fd69, %fd67, %fd68;
	add.s64 	%rd36, %rd35, %rd34;
	ld.global.f64 	%fd70, [%rd36];
	add.f64 	%fd71, %fd69, %fd70;
	add.s64 	%rd37, %rd36, %rd34;
	ld.global.f64 	%fd72, [%rd37];
	add.f64 	%fd82, %fd71, %fd72;
	add.s32 	%r35, %r35, 4;
$L__BB10_11:
	setp.eq.s32 	%p9, %r16, 0;
	@%p9 bra 	$L__BB10_14;
	mad.lo.s32 	%r38, %r2, %r35, %r3;
	neg.s32 	%r37, %r16;
$L__BB10_13:
	.pragma "nounroll";
	mul.wide.s32 	%rd38, %r38, 8;
	add.s64 	%rd39, %rd1, %rd38;
	ld.global.f64 	%fd73, [%rd39];
	add.f64 	%fd82, %fd82, %fd73;
	add.s32 	%r38, %r38, %r2;
	add.s32 	%r37, %r37, 1;
	setp.ne.s32 	%p10, %r37, 0;
	@%p10 bra 	$L__BB10_13;
$L__BB10_14:
	cvta.to.global.u64 	%rd40, %rd2;
	mul.wide.s32 	%rd41, %r3, 8;
	add.s64 	%rd42, %rd40, %rd41;
	st.global.f64 	[%rd42], %fd82;
$L__BB10_15:
	ret;

}
	// .globl	_Z17matrixSumRow_cuda6matrixS_
.visible .entry _Z17matrixSumRow_cuda6matrixS_(
	.param .align 8 .b8 _Z17matrixSumRow_cuda6matrixS__param_0[16],
	.param .align 8 .b8 _Z17matrixSumRow_cuda6matrixS__param_1[16]
)
{
	.reg .pred 	%p<11>;
	.reg .b32 	%r<32>;
	.reg .b64 	%rd<32>;
	.reg .b64 	%fd<83>;

	ld.param.u32 	%r1, [_Z17matrixSumRow_cuda6matrixS__param_0+4];
	ld.param.u64 	%rd2, [_Z17matrixSumRow_cuda6matrixS__param_1+8];
	ld.param.u32 	%r19, [_Z17matrixSumRow_cuda6matrixS__param_1];
	ld.param.u64 	%rd9, [_Z17matrixSumRow_cuda6matrixS__param_0+8];
	cvta.to.global.u64 	%rd1, %rd9;
	mov.u32 	%r20, %ctaid.y;
	mov.u32 	%r21, %ntid.y;
	mov.u32 	%r22, %tid.y;
	mad.lo.s32 	%r2, %r20, %r21, %r22;
	setp.ge.s32 	%p1, %r2, %r19;
	@%p1 bra 	$L__BB11_15;
	setp.lt.s32 	%p2, %r1, 1;
	mov.f64 	%fd82, 0d0000000000000000;
	@%p2 bra 	$L__BB11_14;
	mul.lo.s32 	%r3, %r1, %r2;
	and.b32  	%r4, %r1, 15;
	setp.lt.u32 	%p3, %r1, 16;
	mov.f64 	%fd82, 0d0000000000000000;
	mov.b32 	%r29, 0;
	@%p3 bra 	$L__BB11_5;
	and.b32  	%r29, %r1, 2147483632;
	neg.s32 	%r27, %r29;
	mul.wide.u32 	%rd10, %r3, 8;
	add.s64 	%rd11, %rd10, %rd1;
	add.s64 	%rd30, %rd11, 64;
	mov.f64 	%fd82, 0d0000000000000000;
$L__BB11_4:
	.pragma "nounroll";
	ld.global.f64 	%fd18, [%rd30+-64];
	add.f64 	%fd19, %fd82, %fd18;
	ld.global.f64 	%fd20, [%rd30+-56];
	add.f64 	%fd21, %fd19, %fd20;
	ld.global.f64 	%fd22, [%rd30+-48];
	add.f64 	%fd23, %fd21, %fd22;
	ld.global.f64 	%fd24, [%rd30+-40];
	add.f64 	%fd25, %fd23, %fd24;
	ld.global.f64 	%fd26, [%rd30+-32];
	add.f64 	%fd27, %fd25, %fd26;
	ld.global.f64 	%fd28, [%rd30+-24];
	add.f64 	%fd29, %fd27, %fd28;
	ld.global.f64 	%fd30, [%rd30+-16];
	add.f64 	%fd31, %fd29, %fd30;
	ld.global.f64 	%fd32, [%rd30+-8];
	add.f64 	%fd33, %fd31, %fd32;
	ld.global.f64 	%fd34, [%rd30];
	add.f64 	%fd35, %fd33, %fd34;
	ld.global.f64 	%fd36, [%rd30+8];
	add.f64 	%fd37, %fd35, %fd36;
	ld.global.f64 	%fd38, [%rd30+16];
	add.f64 	%fd39, %fd37, %fd38;
	ld.global.f64 	%fd40, [%rd30+24];
	add.f64 	%fd41, %fd39, %fd40;
	ld.global.f64 	%fd42, [%rd30+32];
	add.f64 	%fd43, %fd41, %fd42;
	ld.global.f64 	%fd44, [%rd30+40];
	add.f64 	%fd45, %fd43, %fd44;
	ld.global.f64 	%fd46, [%rd30+48];
	add.f64 	%fd47, %fd45, %fd46;
	ld.global.f64 	%fd48, [%rd30+56];
	add.f64 	%fd82, %fd47, %fd48;
	add.s32 	%r27, %r27, 16;
	add.s64 	%rd30, %rd30, 128;
	setp.ne.s32 	%p4, %r27, 0;
	@%p4 bra 	$L__BB11_4;
$L__BB11_5:
	setp.eq.s32 	%p5, %r4, 0;
	@%p5 bra 	$L__BB11_14;
	and.b32  	%r10, %r1, 7;
	setp.lt.u32 	%p6, %r4, 8;
	@%p6 bra 	$L__BB11_8;
	add.s32 	%r24, %r29, %r3;
	mul.wide.u32 	%rd12, %r24, 8;
	add.s64 	%rd13, %rd1, %rd12;
	ld.global.f64 	%fd50, [%rd13];
	add.f64 	%fd51, %fd82, %fd50;
	cvt.u64.u32 	%rd14, %r3;
	cvt.u64.u32 	%rd15, %r29;
	add.s64 	%rd16, %rd15, %rd14;
	shl.b64 	%rd17, %rd16, 3;
	add.s64 	%rd18, %rd1, %rd17;
	ld.global.f64 	%fd52, [%rd18+8];
	add.f64 	%fd53, %fd51, %fd52;
	ld.global.f64 	%fd54, [%rd18+16];
	add.f64 	%fd55, %fd53, %fd54;
	ld.global.f64 	%fd56, [%rd18+24];
	add.f64 	%fd57, %fd55, %fd56;
	ld.global.f64 	%fd58, [%rd18+32];
	add.f64 	%fd59, %fd57, %fd58;
	ld.global.f64 	%fd60, [%rd18+40];
	add.f64 	%fd61, %fd59, %fd60;
	ld.global.f64 	%fd62, [%rd18+48];
	add.f64 	%fd63, %fd61, %fd62;
	ld.global.f64 	%fd64, [%rd18+56];
	add.f64 	%fd82, %fd63, %fd64;
	add.s32 	%r29, %r29, 8;
$L__BB11_8:
	setp.eq.s32 	%p7, %r10, 0;
	@%p7 bra 	$L__BB11_14;
	and.b32  	%r13, %r1, 3;
	setp.lt.u32 	%p8, %r10, 4;
	@%p8 bra 	$L__BB11_11;
	add.s32 	%r25, %r29, %r3;
	mul.wide.u32 	%rd19, %r25, 8;
	add.s64 	%rd20, %rd1, %rd19;
	ld.global.f64 	%fd66, [%rd20];
	add.f64 	%fd67, %fd82, %fd66;
	cvt.u64.u32 	%rd21, %r3;
	cvt.u64.u32 	%rd22, %r29;
	add.s64 	%rd23, %rd22, %rd21;
	shl.b64 	%rd24, %rd23, 3;
	add.s64 	%rd25, %rd1, %rd24;
	ld.global.f64 	%fd68, [%rd25+8];
	add.f64 	%fd69, %fd67, %fd68;
	ld.global.f64 	%fd70, [%rd25+16];
	add.f64 	%fd71, %fd69, %fd70;
	ld.global.f64 	%fd72, [%rd25+24];
	add.f64 	%fd82, %fd71, %fd72;
	add.s32 	%r29, %r29, 4;
$L__BB11_11:
	setp.eq.s32 	%p9, %r13, 0;
	@%p9 bra 	$L__BB11_14;
	add.s32 	%r26, %r29, %r3;
	mul.wide.u32 	%rd26, %r26, 8;
	add.s64 	%rd31, %rd1, %rd26;
	neg.s32 	%r31, %r13;
$L__BB11_13:
	.pragma "nounroll";
	ld.global.f64 	%fd73, [%rd31];
	add.f64 	%fd82, %fd82, %fd73;
	add.s64 	%rd31, %rd31, 8;
	add.s32 	%r31, %r31, 1;
	setp.ne.s32 	%p10, %r31, 0;
	@%p10 bra 	$L__BB11_13;
$L__BB11_14:
	cvta.to.global.u64 	%rd27, %rd2;
	mul.wide.u32 	%rd28, %r2, 8;
	add.s64 	%rd29, %rd27, %rd28;
	st.global.f64 	[%rd29], %fd82;
$L__BB11_15:
	ret;

}
	// .globl	_Z17matrixCrossE_cuda6matrixS_S_
.visible .entry _Z17matrixCrossE_cuda6matrixS_S_(
	.param .align 8 .b8 _Z17matrixCrossE_cuda6matrixS_S__param_0[16],
	.param .align 8 .b8 _Z17matrixCrossE_cuda6matrixS_S__param_1[16],
	.param .align 8 .b8 _Z17matrixCrossE_cuda6matrixS_S__param_2[16]
)
{
	.reg .pred 	%p<8>;
	.reg .b32 	%r<44>;
	.reg .b64 	%rd<13>;
	.reg .b64 	%fd<49>;

	ld.param.u64 	%rd4, [_Z17matrixCrossE_cuda6matrixS_S__param_2+8];
	ld.param.u64 	%rd3, [_Z17matrixCrossE_cuda6matrixS_S__param_1+8];
	ld.param.u64 	%rd2, [_Z17matrixCrossE_cuda6matrixS_S__param_0+8];
	ld.param.v2.u32 	{%r12, %r13}, [_Z17matrixCrossE_cuda6matrixS_S__param_0];
	mov.u32 	%r18, %ctaid.y;
	mov.u32 	%r19, %ntid.y;
	mov.u32 	%r20, %tid.y;
	mad.lo.s32 	%r21, %r18, %r19, %r20;
	mov.u32 	%r22, %ctaid.x;
	mov.u32 	%r23, %ntid.x;
	mov.u32 	%r24, %tid.x;
	mad.lo.s32 	%r25, %r22, %r23, %r24;
	mad.lo.s32 	%r1, %r13, %r21, %r25;
	setp.ge.s32 	%p1, %r21, %r12;
	setp.ge.s32 	%p2, %r25, %r13;
	or.pred  	%p3, %p1, %p2;
	@%p3 bra 	$L__BB12_9;
	cvta.to.global.u64 	%rd5, %rd4;
	cvta.to.global.u64 	%rd6, %rd3;
	mul.wide.s32 	%rd7, %r1, 8;
	add.s64 	%rd8, %rd5, %rd7;
	ld.global.f64 	%fd1, [%rd8];
	add.s64 	%rd9, %rd6, %rd7;
	ld.global.f64 	%fd46, [%rd9];
	{
	.reg .b32 %temp; 
	mov.b64 	{%temp, %r40}, %fd46;
	}
	{
	.reg .b32 %temp; 
	mov.b64 	{%r41, %temp}, %fd46;
	}
	setp.gt.s32 	%p4, %r40, 1048575;
	mov.b32 	%r42, -1023;
	@%p4 bra 	$L__BB12_3;
	mul.f64 	%fd46, %fd46, 0d4350000000000000;
	{
	.reg .b32 %temp; 
	mov.b64 	{%temp, %r40}, %fd46;
	}
	{
	.reg .b32 %temp; 
	mov.b64 	{%r41, %temp}, %fd46;
	}
	mov.b32 	%r42, -1077;
$L__BB12_3:
	add.s32 	%r28, %r40, -1;
	setp.gt.u32 	%p5, %r28, 2146435070;
	@%p5 bra 	$L__BB12_7;
	shr.u32 	%r31, %r40, 20;
	add.s32 	%r43, %r42, %r31;
	and.b32  	%r32, %r40, 1048575;
	or.b32  	%r33, %r32, 1072693248;
	mov.b64 	%fd47, {%r41, %r33};
	setp.lt.u32 	%p7, %r33, 1073127583;
	@%p7 bra 	$L__BB12_6;
	{
	.reg .b32 %temp; 
	mov.b64 	{%r34, %temp}, %fd47;
	}
	{
	.reg .b32 %temp; 
	mov.b64 	{%temp, %r35}, %fd47;
	}
	add.s32 	%r36, %r35, -1048576;
	mov.b64 	%fd47, {%r34, %r36};
	add.s32 	%r43, %r43, 1;
$L__BB12_6:
	add.f64 	%fd12, %fd47, 0dBFF0000000000000;
	add.f64 	%fd13, %fd47, 0d3FF0000000000000;
	rcp.approx.ftz.f64 	%fd14, %fd13;
	neg.f64 	%fd15, %fd13;
	fma.rn.f64 	%fd16, %fd15, %fd14, 0d3FF0000000000000;
	fma.rn.f64 	%fd17, %fd16, %fd16, %fd16;
	fma.rn.f64 	%fd18, %fd17, %fd14, %fd14;
	mul.f64 	%fd19, %fd12, %fd18;
	fma.rn.f64 	%fd20, %fd12, %fd18, %fd19;
	mul.f64 	%fd21, %fd20, %fd20;
	fma.rn.f64 	%fd22, %fd21, 0d3EB1380B3AE80F1E, 0d3ED0EE258B7A8B04;
	fma.rn.f64 	%fd23, %fd22, %fd21, 0d3EF3B2669F02676F;
	fma.rn.f64 	%fd24, %fd23, %fd21, 0d3F1745CBA9AB0956;
	fma.rn.f64 	%fd25, %fd24, %fd21, 0d3F3C71C72D1B5154;
	fma.rn.f64 	%fd26, %fd25, %fd21, 0d3F624924923BE72D;
	fma.rn.f64 	%fd27, %fd26, %fd21, 0d3F8999999999A3C4;
	fma.rn.f64 	%fd28, %fd27, %fd21, 0d3FB5555555555554;
	sub.f64 	%fd29, %fd12, %fd20;
	add.f64 	%fd30, %fd29, %fd29;
	neg.f64 	%fd31, %fd20;
	fma.rn.f64 	%fd32, %fd31, %fd12, %fd30;
	mul.f64 	%fd33, %fd18, %fd32;
	mul.f64 	%fd34, %fd21, %fd28;
	fma.rn.f64 	%fd35, %fd34, %fd20, %fd33;
	xor.b32  	%r37, %r43, -2147483648;
	mov.b32 	%r38, 1127219200;
	mov.b64 	%fd36, {%r37, %r38};
	mov.b32 	%r39, -2147483648;
	mov.b64 	%fd37, {%r39, %r38};
	sub.f64 	%fd38, %fd36, %fd37;
	fma.rn.f64 	%fd39, %fd38, 0d3FE62E42FEFA39EF, %fd20;
	fma.rn.f64 	%fd40, %fd38, 0dBFE62E42FEFA39EF, %fd39;
	sub.f64 	%fd41, %fd40, %fd20;
	sub.f64 	%fd42, %fd35, %fd41;
	fma.rn.f64 	%fd43, %fd38, 0d3C7ABC9E3B39803F, %fd42;
	add.f64 	%fd48, %fd39, %fd43;
	bra.uni 	$L__BB12_8;
$L__BB12_7:
	fma.rn.f64 	%fd11, %fd46, 0d7FF0000000000000, 0d7FF0000000000000;
	{
	.reg .b32 %temp; 
	mov.b64 	{%temp, %r29}, %fd46;
	}
	and.b32  	%r30, %r29, 2147483647;
	setp.eq.s32 	%p6, %r30, 0;
	selp.f64 	%fd48, 0dFFF0000000000000, %fd11, %p6;
$L__BB12_8:
	neg.f64 	%fd44, %fd1;
	mul.f64 	%fd45, %fd48, %fd44;
	cvta.to.global.u64 	%rd10, %rd2;
	add.s64 	%rd12, %rd10, %rd7;
	st.global.f64 	[%rd12], %fd45;
$L__BB12_9:
	ret;

}
	// .globl	_Z15matrixAdam_cudadi6matrixS_S_S_
.visible .entry _Z15matrixAdam_cudadi6matrixS_S_S_(
	.param .f64 _Z15matrixAdam_cudadi6matrixS_S_S__param_0,
	.param .u32 _Z15matrixAdam_cudadi6matrixS_S_S__param_1,
	.param .align 8 .b8 _Z15matrixAdam_cudadi6matrixS_S_S__param_2[16],
	.param .align 8 .b8 _Z15matrixAdam_cudadi6matrixS_S_S__param_3[16],
	.param .align 8 .b8 _Z15matrixAdam_cudadi6matrixS_S_S__param_4[16],
	.param .align 8 .b8 _Z15matrixAdam_cudadi6matrixS_S_S__param_5[16]
)
{
	.reg .pred 	%p<8>;
	.reg .b32 	%r<25>;
	.reg .b64 	%rd<17>;
	.reg .b64 	%fd<38>;

	ld.param.u64 	%rd4, [_Z15matrixAdam_cudadi6matrixS_S_S__param_5+8];
	ld.param.u64 	%rd3, [_Z15matrixAdam_cudadi6matrixS_S_S__param_4+8];
	ld.param.u64 	%rd2, [_Z15matrixAdam_cudadi6matrixS_S_S__param_3+8];
	ld.param.u64 	%rd1, [_Z15matrixAdam_cudadi6matrixS_S_S__param_2+8];
	ld.param.f64 	%fd1, [_Z15matrixAdam_cudadi6matrixS_S_S__param_0];
	ld.param.u32 	%r2, [_Z15matrixAdam_cudadi6matrixS_S_S__param_1];
	ld.param.v2.u32 	{%r9, %r10}, [_Z15matrixAdam_cudadi6matrixS_S_S__param_5];
	mov.u32 	%r11, %ctaid.y;
	mov.u32 	%r12, %ntid.y;
	mov.u32 	%r13, %tid.y;
	mad.lo.s32 	%r14, %r11, %r12, %r13;
	mov.u32 	%r15, %ctaid.x;
	mov.u32 	%r16, %ntid.x;
	mov.u32 	%r17, %tid.x;
	mad.lo.s32 	%r18, %r15, %r16, %r17;
	mad.lo.s32 	%r1, %r10, %r14, %r18;
	setp.ge.s32 	%p1, %r14, %r9;
	setp.ge.s32 	%p2, %r18, %r10;
	or.pred  	%p3, %p1, %p2;
	@%p3 bra 	$L__BB13_2;
	cvta.to.global.u64 	%rd5, %rd4;
	cvta.to.global.u64 	%rd6, %rd3;
	cvta.to.global.u64 	%rd7, %rd2;
	cvta.to.global.u64 	%rd8, %rd1;
	mul.wide.s32 	%rd9, %r1, 8;
	add.s64 	%rd10, %rd7, %rd9;
	ld.global.f64 	%fd2, [%rd10];
	add.s64 	%rd11, %rd6, %rd9;
	ld.global.f64 	%fd3, [%rd11];
	mul.f64 	%fd4, %fd3, 0d3FB999999999999A;
	fma.rn.f64 	%fd5, %fd2, 0d3FECCCCCCCCCCCCD, %fd4;
	st.global.f64 	[%rd10], %fd5;
	add.s64 	%rd12, %rd8, %rd9;
	ld.global.f64 	%fd6, [%rd12];
	ld.global.f64 	%fd7, [%rd11];
	mul.f64 	%fd8, %fd7, 0d3F50624DD2F1A9FC;
	mul.f64 	%fd9, %fd7, %fd8;
	fma.rn.f64 	%fd10, %fd6, 0d3FEFF7CED916872B, %fd9;
	st.global.f64 	[%rd12], %fd10;
	ld.global.f64 	%fd11, [%rd10];
	cvt.rn.f64.s32 	%fd12, %r2;
	mov.f64 	%fd13, 0d3FECCCCCCCCCCCCD;
	{
	.reg .b32 %temp; 
	mov.b64 	{%temp, %r19}, %fd13;
	}
	{
	.reg .b32 %temp; 
	mov.b64 	{%temp, %r20}, %fd12;
	}
	shr.u32 	%r21, %r20, 20;
	and.b32  	%r22, %r21, 2047;
	add.s32 	%r23, %r22, -1012;
	mov.b64 	%rd13, %fd12;
	shl.b64 	%rd14, %rd13, %r23;
	setp.eq.s64 	%p4, %rd14, -9223372036854775808;
	{ // callseq 0, 0
	.param .b64 param0;
	st.param.f64 	[param0], 0d3FECCCCCCCCCCCCD;
	.param .b64 param1;
	st.param.f64 	[param1], %fd12;
	.param .b64 retval0;
	call.uni (retval0), 
	__internal_accurate_pow, 
	(
	param0, 
	param1
	);
	ld.param.f64 	%fd14, [retval0];
	} // callseq 0
	setp.lt.s32 	%p5, %r19, 0;
	neg.f64 	%fd16, %fd14;
	selp.f64 	%fd17, %fd16, %fd14, %p4;
	selp.f64 	%fd18, %fd17, %fd14, %p5;
	setp.eq.s32 	%p6, %r2, 0;
	mov.f64 	%fd19, 0d3FF0000000000000;
	sub.f64 	%fd20, %fd19, %fd18;
	selp.f64 	%fd21, 0d0000000000000000, %fd20, %p6;
	div.rn.f64 	%fd22, %fd11, %fd21;
	mov.f64 	%fd23, 0d3FEFF7CED916872B;
	{
	.reg .b32 %temp; 
	mov.b64 	{%temp, %r24}, %fd23;
	}
	{ // callseq 1, 0
	.param .b64 param0;
	st.param.f64 	[param0], 0d3FEFF7CED916872B;
	.param .b64 param1;
	st.param.f64 	[param1], %fd12;
	.param .b64 retval0;
	call.uni (retval0), 
	__internal_accurate_pow, 
	(
	param0, 
	param1
	);
	ld.param.f64 	%fd24, [retval0];
	} // callseq 1
	setp.lt.s32 	%p7, %r24, 0;
	neg.f64 	%fd26, %fd24;
	selp.f64 	%fd27, %fd26, %fd24, %p4;
	selp.f64 	%fd28, %fd27, %fd24, %p7;
	sub.f64 	%fd29, %fd19, %fd28;
	selp.f64 	%fd30, 0d0000000000000000, %fd29, %p6;
	div.rn.f64 	%fd31, %fd10, %fd30;
	mul.f64 	%fd32, %fd1, %fd22;
	sqrt.rn.f64 	%fd33, %fd31;
	add.f64 	%fd34, %fd33, 0d3E45798EE2308C3A;
	div.rn.f64 	%fd35, %fd32, %fd34;
	add.s64 	%rd16, %rd5, %rd9;
	ld.global.f64 	%fd36, [%rd16];
	sub.f64 	%fd37, %fd36, %fd35;
	st.global.f64 	[%rd16], %fd37;
$L__BB13_2:
	ret;

}
.func  (.param .b64 func_retval0) __internal_accurate_pow(
	.param .b64 __internal_accurate_pow_param_0,
	.param .b64 __internal_accurate_pow_param_1
)
{
	.reg .pred 	%p<8>;
	.reg .b32 	%r<49>;
	.reg .b32 	%f<3>;
	.reg .b64 	%fd<109>;

	ld.param.f64 	%fd10, [__internal_accurate_pow_param_0];
	ld.param.f64 	%fd11, [__internal_accurate_pow_param_1];
	{
	.reg .b32 %temp; 
	mov.b64 	{%temp, %r46}, %fd10;
	}
	{
	.reg .b32 %temp; 
	mov.b64 	{%r45, %temp}, %fd10;
	}
	shr.u32 	%r47, %r46, 20;
	setp.gt.u32 	%p1, %r46, 1048575;
	@%p1 bra 	$L__BB14_2;
	mul.f64 	%fd12, %fd10, 0d4350000000000000;
	{
	.reg .b32 %temp; 
	mov.b64 	{%temp, %r46}, %fd12;
	}
	{
	.reg .b32 %temp; 
	mov.b64 	{%r45, %temp}, %fd12;
	}
	shr.u32 	%r16, %r46, 20;
	add.s32 	%r47, %r16, -54;
$L__BB14_2:
	add.s32 	%r48, %r47, -1023;
	and.b32  	%r17, %r46, -2146435073;
	or.b32  	%r18, %r17, 1072693248;
	mov.b64 	%fd107, {%r45, %r18};
	setp.lt.u32 	%p2, %r18, 1073127583;
	@%p2 bra 	$L__BB14_4;
	{
	.reg .b32 %temp; 
	mov.b64 	{%r19, %temp}, %fd107;
	}
	{
	.reg .b32 %temp; 
	mov.b64 	{%temp, %r20}, %fd107;
	}
	add.s32 	%r21, %r20, -1048576;
	mov.b64 	%fd107, {%r19, %r21};
	add.s32 	%r48, %r47, -1022;
$L__BB14_4:
	add.f64 	%fd13, %fd107, 0dBFF0000000000000;
	add.f64 	%fd14, %fd107, 0d3FF0000000000000;
	rcp.approx.ftz.f64 	%fd15, %fd14;
	neg.f64 	%fd16, %fd14;
	fma.rn.f64 	%fd17, %fd16, %fd15, 0d3FF0000000000000;
	fma.rn.f64 	%fd18, %fd17, %fd17, %fd17;
	fma.rn.f64 	%fd19, %fd18, %fd15, %fd15;
	mul.f64 	%fd20, %fd13, %fd19;
	fma.rn.f64 	%fd21, %fd13, %fd19, %fd20;
	mul.f64 	%fd22, %fd21, %fd21;
	fma.rn.f64 	%fd23, %fd22, 0d3EB0F5FF7D2CAFE2, 0d3ED0F5D241AD3B5A;
	fma.rn.f64 	%fd24, %fd23, %fd22, 0d3EF3B20A75488A3F;
	fma.rn.f64 	%fd25, %fd24, %fd22, 0d3F1745CDE4FAECD5;
	fma.rn.f64 	%fd26, %fd25, %fd22, 0d3F3C71C7258A578B;
	fma.rn.f64 	%fd27, %fd26, %fd22, 0d3F6249249242B910;
	fma.rn.f64 	%fd28, %fd27, %fd22, 0d3F89999999999DFB;
	sub.f64 	%fd29, %fd13, %fd21;
	add.f64 	%fd30, %fd29, %fd29;
	neg.f64 	%fd31, %fd21;
	fma.rn.f64 	%fd32, %fd31, %fd13, %fd30;
	mul.f64 	%fd33, %fd19, %fd32;
	fma.rn.f64 	%fd34, %fd22, %fd28, 0d3FB5555555555555;
	mov.f64 	%fd35, 0d3FB5555555555555;
	sub.f64 	%fd36, %fd35, %fd34;
	fma.rn.f64 	%fd37, %fd22, %fd28, %fd36;
	add.f64 	%fd38, %fd37, 0dBC46A4CB00B9E7B0;
	add.f64 	%fd39, %fd34, %fd38;
	sub.f64 	%fd40, %fd34, %fd39;
	add.f64 	%fd41, %fd38, %fd40;
	mul.rn.f64 	%fd42, %fd21, %fd21;
	neg.f64 	%fd43, %fd42;
	fma.rn.f64 	%fd44, %fd21, %fd21, %fd43;
	{
	.reg .b32 %temp; 
	mov.b64 	{%r22, %temp}, %fd33;
	}
	{
	.reg .b32 %temp; 
	mov.b64 	{%temp, %r23}, %fd33;
	}
	add.s32 	%r24, %r23, 1048576;
	mov.b64 	%fd45, {%r22, %r24};
	fma.rn.f64 	%fd46, %fd21, %fd45, %fd44;
	mul.rn.f64 	%fd47, %fd42, %fd21;
	neg.f64 	%fd48, %fd47;
	fma.rn.f64 	%fd49, %fd42, %fd21, %fd48;
	fma.rn.f64 	%fd50, %fd42, %fd33, %fd49;
	fma.rn.f64 	%fd51, %fd46, %fd21, %fd50;
	mul.rn.f64 	%fd52, %fd39, %fd47;
	neg.f64 	%fd53, %fd52;
	fma.rn.f64 	%fd54, %fd39, %fd47, %fd53;
	fma.rn.f64 	%fd55, %fd39, %fd51, %fd54;
	fma.rn.f64 	%fd56, %fd41, %fd47, %fd55;
	add.f64 	%fd57, %fd52, %fd56;
	sub.f64 	%fd58, %fd52, %fd57;
	add.f64 	%fd59, %fd56, %fd58;
	add.f64 	%fd60, %fd21, %fd57;
	sub.f64 	%fd61, %fd21, %fd60;
	add.f64 	%fd62, %fd57, %fd61;
	add.f64 	%fd63, %fd59, %fd62;
	add.f64 	%fd64, %fd33, %fd63;
	add.f64 	%fd65, %fd60, %fd64;
	sub.f64 	%fd66, %fd60, %fd65;
	add.f64 	%fd67, %fd64, %fd66;
	xor.b32  	%r25, %r48, -2147483648;
	mov.b32 	%r26, 1127219200;
	mov.b64 	%fd68, {%r25, %r26};
	mov.b32 	%r27, -2147483648;
	mov.b64 	%fd69, {%r27, %r26};
	sub.f64 	%fd70, %fd68, %fd69;
	fma.rn.f64 	%fd71, %fd70, 0d3FE62E42FEFA39EF, %fd65;
	fma.rn.f64 	%fd72, %fd70, 0dBFE62E42FEFA39EF, %fd71;
	sub.f64 	%fd73, %fd72, %fd65;
	sub.f64 	%fd74, %fd67, %fd73;
	fma.rn.f64 	%fd75, %fd70, 0d3C7ABC9E3B39803F, %fd74;
	add.f64 	%fd76, %fd71, %fd75;
	sub.f64 	%fd77, %fd71, %fd76;
	add.f64 	%fd78, %fd75, %fd77;
	{
	.reg .b32 %temp; 
	mov.b64 	{%temp, %r28}, %fd11;
	}
	{
	.reg .b32 %temp; 
	mov.b64 	{%r29, %temp}, %fd11;
	}
	shl.b32 	%r30, %r28, 1;
	setp.gt.u32 	%p3, %r30, -33554433;
	and.b32  	%r31, %r28, -15728641;
	selp.b32 	%r32, %r31, %r28, %p3;
	mov.b64 	%fd79, {%r29, %r32};
	mul.rn.f64 	%fd80, %fd76, %fd79;
	neg.f64 	%fd81, %fd80;
	fma.rn.f64 	%fd82, %fd76, %fd79, %fd81;
	fma.rn.f64 	%fd83, %fd78, %fd79, %fd82;
	add.f64 	%fd4, %fd80, %fd83;
	sub.f64 	%fd84, %fd80, %fd4;
	add.f64 	%fd5, %fd83, %fd84;
	fma.rn.f64 	%fd85, %fd4, 0d3FF71547652B82FE, 0d4338000000000000;
	{
	.reg .b32 %temp; 
	mov.b64 	{%r13, %temp}, %fd85;
	}
	mov.f64 	%fd86, 0dC338000000000000;
	add.rn.f64 	%fd87, %fd85, %fd86;
	fma.rn.f64 	%fd88, %fd87, 0dBFE62E42FEFA39EF, %fd4;
	fma.rn.f64 	%fd89, %fd87, 0dBC7ABC9E3B39803F, %fd88;
	fma.rn.f64 	%fd90, %fd89, 0d3E5ADE1569CE2BDF, 0d3E928AF3FCA213EA;
	fma.rn.f64 	%fd91, %fd90, %fd89, 0d3EC71DEE62401315;
	fma.rn.f64 	%fd92, %fd91, %fd89, 0d3EFA01997C89EB71;
	fma.rn.f64 	%fd93, %fd92, %fd89, 0d3F2A01A014761F65;
	fma.rn.f64 	%fd94, %fd93, %fd89, 0d3F56C16C1852B7AF;
	fma.rn.f64 	%fd95, %fd94, %fd89, 0d3F81111111122322;
	fma.rn.f64 	%fd96, %fd95, %fd89, 0d3FA55555555502A1;
	fma.rn.f64 	%fd97, %fd96, %fd89, 0d3FC5555555555511;
	fma.rn.f64 	%fd98, %fd97, %fd89, 0d3FE000000000000B;
	fma.rn.f64 	%fd99, %fd98, %fd89, 0d3FF0000000000000;
	fma.rn.f64 	%fd100, %fd99, %fd89, 0d3FF0000000000000;
	{
	.reg .b32 %temp; 
	mov.b64 	{%r14, %temp}, %fd100;
	}
	{
	.reg .b32 %temp; 
	mov.b64 	{%temp, %r15}, %fd100;
	}
	shl.b32 	%r33, %r13, 20;
	add.s32 	%r34, %r33, %r15;
	mov.b64 	%fd108, {%r14, %r34};
	{
	.reg .b32 %temp; 
	mov.b64 	{%temp, %r35}, %fd4;
	}
	mov.b32 	%f2, %r35;
	abs.f32 	%f1, %f2;
	setp.lt.f32 	%p4, %f1, 0f4086232B;
	@%p4 bra 	$L__BB14_7;
	setp.lt.f64 	%p5, %fd4, 0d0000000000000000;
	add.f64 	%fd101, %fd4, 0d7FF0000000000000;
	selp.f64 	%fd108, 0d0000000000000000, %fd101, %p5;
	setp.geu.f32 	%p6, %f1, 0f40874800;
	@%p6 bra 	$L__BB14_7;
	shr.u32 	%r36, %r13, 31;
	add.s32 	%r37, %r13, %r36;
	shr.s32 	%r38, %r37, 1;
	shl.b32 	%r39, %r38, 20;
	add.s32 	%r40, %r15, %r39;
	mov.b64 	%fd102, {%r14, %r40};
	sub.s32 	%r41, %r13, %r38;
	shl.b32 	%r42, %r41, 20;
	add.s32 	%r43, %r42, 1072693248;
	mov.b32 	%r44, 0;
	mov.b64 	%fd103, {%r44, %r43};
	mul.f64 	%fd108, %fd103, %fd102;
$L__BB14_7:
	abs.f64 	%fd104, %fd108;
	setp.eq.f64 	%p7, %fd104, 0d7FF0000000000000;
	fma.rn.f64 	%fd105, %fd108, %fd5, %fd108;
	selp.f64 	%fd106, %fd108, %fd105, %p7;
	st.param.f64 	[func_retval0], %fd106;
	ret;

}


// ===== COMPILED SASS (sm_100) =====

	.target	sm_100

	.elftype	@"ET_EXEC"


//--------------------- .note.nv.tkinfo           --------------------------
	.section	.note.nv.tkinfo,"",@"SHT_NOTE"
	.sectionflags	@"SHF_NOTE_NV_TKINFO"
	.tkinfo
        /*0018*/ 	.word	0x00000002
        /*0030*/ 	.string	""
        /*0030*/ 	.string	"ptxas"
        /*0030*/ 	.string	"Cuda compilation tools, release 13.0, V13.0.88"
        /*0030*/ 	.string	"Build cuda_13.0.r13.0/compiler.36424714_0"
        /*0030*/ 	.string	"-arch sm_100 -m 64 "



//--------------------- .note.nv.cuinfo           --------------------------
	.section	.note.nv.cuinfo,"",@"SHT_NOTE"
	.sectionflags	@"SHF_NOTE_NV_CUINFO"
        /*0018*/ 	.short	0x0002
        /*001a*/ 	.short	0x0064
        /*001c*/ 	.short	0x0082
	.zero		2


//--------------------- .nv.info                  --------------------------
	.section	.nv.info,"",@"SHT_CUDA_INFO"
	.align	4


	//----- nvinfo : EIATTR_REGCOUNT
	.align		4
        /*0000*/ 	.byte	0x04, 0x2f
        /*0002*/ 	.short	(.L_1 - .L_0)
	.align		4
.L_0:
        /*0004*/ 	.word	index@(_Z14matrixCpy_cuda6matrixS_)
        /*0008*/ 	.word	0x0000000a


	//----- nvinfo : EIATTR_FRAME_SIZE
	.align		4
.L_1:
        /*000c*/ 	.byte	0x04, 0x11
        /*000e*/ 	.short	(.L_3 - .L_2)
	.align		4
.L_2:
        /*0010*/ 	.word	index@(_Z14matrixCpy_cuda6matrixS_)
        /*0014*/ 	.word	0x00000000


	//----- nvinfo : EIATTR_REGCOUNT
	.align		4
.L_3:
        /*0018*/ 	.byte	0x04, 0x2f
        /*001a*/ 	.short	(.L_5 - .L_4)
	.align		4
.L_4:
        /*001c*/ 	.word	index@(_Z14matrixAdd_cuda6matrixS_)
        /*0020*/ 	.word	0x0000000c


	//----- nvinfo : EIATTR_FRAME_SIZE
	.align		4
.L_5:
        /*0024*/ 	.byte	0x04, 0x11
        /*0026*/ 	.short	(.L_7 - .L_6)
	.align		4
.L_6:
        /*0028*/ 	.word	index@(_Z14matrixAdd_cuda6matrixS_)
        /*002c*/ 	.word	0x00000000


	//----- nvinfo : EIATTR_REGCOUNT
	.align		4
.L_7:
        /*0030*/ 	.byte	0x04, 0x2f
        /*0032*/ 	.short	(.L_9 - .L_8)
	.align		4
.L_8:
        /*0034*/ 	.word	index@(_Z16matrixMinus_cuda6matrixS_)
        /*0038*/ 	.word	0x0000000c


	//----- nvinfo : EIATTR_FRAME_SIZE
	.align		4
.L_9:
        /*003c*/ 	.byte	0x04, 0x11
        /*003e*/ 	.short	(.L_11 - .L_10)
	.align		4
.L_10:
        /*0040*/ 	.word	index@(_Z16matrixMinus_cuda6matrixS_)
        /*0044*/ 	.word	0x00000000


	//----- nvinfo : EIATTR_REGCOUNT
	.align		4
.L_11:
        /*0048*/ 	.byte	0x04, 0x2f
        /*004a*/ 	.short	(.L_13 - .L_12)
	.align		4
.L_12:
        /*004c*/ 	.word	index@(_Z19matrixConstMul_cuda6matrixd)
        /*0050*/ 	.word	0x00000008


	//----- nvinfo : EIATTR_FRAME_SIZE
	.align		4
.L_13:
        /*0054*/ 	.byte	0x04, 0x11
        /*0056*/ 	.short	(.L_15 - .L_14)
	.align		4
.L_14:
        /*0058*/ 	.word	index@(_Z19matrixConstMul_cuda6matrixd)
        /*005c*/ 	.word	0x00000000


	//----- nvinfo : EIATTR_REGCOUNT
	.align		4
.L_15:
        /*0060*/ 	.byte	0x04, 0x2f
        /*0062*/ 	.short	(.L_17 - .L_16)
	.align		4
.L_16:
        /*0064*/ 	.word	index@(_Z14matrixMul_cuda6matrixS_S_)
        /*0068*/ 	.word	0x00000020


	//----- nvinfo : EIATTR_FRAME_SIZE
	.align		4
.L_17:
        /*006c*/ 	.byte	0x04, 0x11
        /*006e*/ 	.short	(.L_19 - .L_18)
	.align		4
.L_18:
        /*0070*/ 	.word	index@(_Z14matrixMul_cuda6matrixS_S_)
        /*0074*/ 	.word	0x00000000


	//----- nvinfo : EIATTR_REGCOUNT
	.align		4
.L_19:
        /*0078*/ 	.byte	0x04, 0x2f
        /*007a*/ 	.short	(.L_21 - .L_20)
	.align		4
.L_20:
        /*007c*/ 	.word	index@(_Z18matrixAddBias_cuda6matrixS_)
        /*0080*/ 	.word	0x0000000c


	//----- nvinfo : EIATTR_FRAME_SIZE
	.align		4
.L_21:
        /*0084*/ 	.byte	0x04, 0x11
        /*0086*/ 	.short	(.L_23 - .L_22)
	.align		4
.L_22:
        /*0088*/ 	.word	index@(_Z18matrixAddBias_cuda6matrixS_)
        /*008c*/ 	.word	0x00000000


	//----- nvinfo : EIATTR_REGCOUNT
	.align		4
.L_23:
        /*0090*/ 	.byte	0x04, 0x2f
        /*0092*/ 	.short	(.L_25 - .L_24)
	.align		4
.L_24:
        /*0094*/ 	.word	index@(_Z15matrixRelu_cuda6matrix)
        /*0098*/ 	.word	0x00000008


	//----- nvinfo : EIATTR_FRAME_SIZE
	.align		4
.L_25:
        /*009c*/ 	.byte	0x04, 0x11
        /*009e*/ 	.short	(.L_27 - .L_26)
	.align		4
.L_26:
        /*00a0*/ 	.word	index@(_Z15matrixRelu_cuda6matrix)
        /*00a4*/ 	.word	0x00000000


	//----- nvinfo : EIATTR_REGCOUNT
	.align		4
.L_27:
        /*00a8*/ 	.byte	0x04, 0x2f
        /*00aa*/ 	.short	(.L_29 - .L_28)
	.align		4
.L_28:
        /*00ac*/ 	.word	index@(_Z18matrixSoftmax_cuda6matrix)
        /*00b0*/ 	.word	0x0000001f


	//----- nvinfo : EIATTR_FRAME_SIZE
	.align		4
.L_29:
        /*00b4*/ 	.byte	0x04, 0x11
        /*00b6*/ 	.short	(.L_31 - .L_30)
	.align		4
.L_30:
        /*00b8*/ 	.word	index@($__internal_2_$__cuda_sm20_div_rn_f64_full)
        /*00bc*/ 	.word	0x00000000


	//----- nvinfo : EIATTR_FRAME_SIZE
	.align		4
.L_31:
        /*00c0*/ 	.byte	0x04, 0x11
        /*00c2*/ 	.short	(.L_33 - .L_32)
	.align		4
.L_32:
        /*00c4*/ 	.word	index@(_Z18matrixSoftmax_cuda6matrix)
        /*00c8*/ 	.word	0x00000000


	//----- nvinfo : EIATTR_REGCOUNT
	.align		4
.L_33:
        /*00cc*/ 	.byte	0x04, 0x2f
        /*00ce*/ 	.short	(.L_35 - .L_34)
	.align		4
.L_34:
        /*00d0*/ 	.word	index@(_Z24matrixReluWithOther_cuda6matrixS_)
        /*00d4*/ 	.word	0x0000000c


	//----- nvinfo : EIATTR_FRAME_SIZE
	.align		4
.L_35:
        /*00d8*/ 	.byte	0x04, 0x11
        /*00da*/ 	.short	(.L_37 - .L_36)
	.align		4
.L_36:
        /*00dc*/ 	.word	index@(_Z24matrixReluWithOther_cuda6matrixS_)
        /*00e0*/ 	.word	0x00000000


	//----- nvinfo : EIATTR_REGCOUNT
	.align		4
.L_37:
        /*00e4*/ 	.byte	0x04, 0x2f
        /*00e6*/ 	.short	(.L_39 - .L_38)
	.align		4
.L_38:
        /*00e8*/ 	.word	index@(_Z20matrixTranspose_cuda6matrixS_)
        /*00ec*/ 	.word	0x0000000a


	//----- nvinfo : EIATTR_FRAME_SIZE
	.align		4
.L_39:
        /*00f0*/ 	.byte	0x04, 0x11
        /*00f2*/ 	.short	(.L_41 - .L_40)
	.align		4
.L_40:
        /*00f4*/ 	.word	index@(_Z20matrixTranspose_cuda6matrixS_)
        /*00f8*/ 	.word	0x00000000


	//----- nvinfo : EIATTR_REGCOUNT
	.align		4
.L_41:
        /*00fc*/ 	.byte	0x04, 0x2f
        /*00fe*/ 	.short	(.L_43 - .L_42)
	.align		4
.L_42:
        /*0100*/ 	.word	index@(_Z20matrixSumColumn_cuda6matrixS_)
        /*0104*/ 	.word	0x00000020


	//----- nvinfo : EIATTR_FRAME_SIZE
	.align		4
.L_43:
        /*0108*/ 	.byte	0x04, 0x11
        /*010a*/ 	.short	(.L_45 - .L_44)
	.align		4
.L_44:
        /*010c*/ 	.word	index@(_Z20matrixSumColumn_cuda6matrixS_)
        /*0110*/ 	.word	0x00000000


	//----- nvinfo : EIATTR_REGCOUNT
	.align		4
.L_45:
        /*0114*/ 	.byte	0x04, 0x2f
        /*0116*/ 	.short	(.L_47 - .L_46)
	.align		4
.L_46:
        /*0118*/ 	.word	index@(_Z17matrixSumRow_cuda6matrixS_)
        /*011c*/ 	.word	0x0000001e


	//----- nvinfo : EIATTR_FRAME_SIZE
	.align		4
.L_47:
        /*0120*/ 	.byte	0x04, 0x11
        /*0122*/ 	.short	(.L_49 - .L_48)
	.align		4
.L_48:
        /*0124*/ 	.word	index@(_Z17matrixSumRow_cuda6matrixS_)
        /*0128*/ 	.word	0x00000000


	//----- nvinfo : EIATTR_REGCOUNT
	.align		4
.L_49:
        /*012c*/ 	.byte	0x04, 0x2f
        /*012e*/ 	.short	(.L_51 - .L_50)
	.align		4
.L_50:
        /*0130*/ 	.word	index@(_Z17matrixCrossE_cuda6matrixS_S_)
        /*0134*/ 	.word	0x00000016


	//----- nvinfo : EIATTR_FRAME_SIZE
	.align		4
.L_51:
        /*0138*/ 	.byte	0x04, 0x11
        /*013a*/ 	.short	(.L_53 - .L_52)
	.align		4
.L_52:
        /*013c*/ 	.word	index@(_Z17matrixCrossE_cuda6matrixS_S_)
        /*0140*/ 	.word	0x00000000


	//----- nvinfo : EIATTR_REGCOUNT
	.align		4
.L_53:
        /*0144*/ 	.byte	0x04, 0x2f
        /*0146*/ 	.short	(.L_55 - .L_54)
	.align		4
.L_54:
        /*0148*/ 	.word	index@(_Z15matrixAdam_cudadi6matrixS_S_S_)
        /*014c*/ 	.word	0x00000020


	//----- nvinfo : EIATTR_FRAME_SIZE
	.align		4
.L_55:
        /*0150*/ 	.byte	0x04, 0x11
        /*0152*/ 	.short	(.L_57 - .L_56)
	.align		4
.L_56:
        /*0154*/ 	.word	index@($_Z15matrixAdam_cudadi6matrixS_S_S_$__internal_accurate_pow)
        /*0158*/ 	.word	0x00000000


	//----- nvinfo : EIATTR_FRAME_SIZE
	.align		4
.L_57:
        /*015c*/ 	.byte	0x04, 0x11
        /*015e*/ 	.short	(.L_59 - .L_58)
	.align		4
.L_58:
        /*0160*/ 	.word	index@($__internal_1_$__cuda_sm20_dsqrt_rn_f64_mediumpath_v1)
        /*0164*/ 	.word	0x00000000


	//----- nvinfo : EIATTR_FRAME_SIZE
	.align		4
.L_59:
        /*0168*/ 	.byte	0x04, 0x11
        /*016a*/ 	.short	(.L_61 - .L_60)
	.align		4
.L_60:
        /*016c*/ 	.word	index@($__internal_0_$__cuda_sm20_div_rn_f64_full)
        /*0170*/ 	.word	0x00000000


	//----- nvinfo : EIATTR_FRAME_SIZE
	.align		4
.L_61:
        /*0174*/ 	.byte	0x04, 0x11
        /*0176*/ 	.short	(.L_63 - .L_62)
	.align		4
.L_62:
        /*0178*/ 	.word	index@(_Z15matrixAdam_cudadi6matrixS_S_S_)
        /*017c*/ 	.word	0x00000000


	//----- nvinfo : EIATTR_MIN_STACK_SIZE
	.align		4
.L_63:
        /*0180*/ 	.byte	0x04, 0x12
        /*0182*/ 	.short	(.L_65 - .L_64)
	.align		4
.L_64:
        /*0184*/ 	.word	index@(_Z15matrixAdam_cudadi6matrixS_S_S_)
        /*0188*/ 	.word	0x00000000


	//----- nvinfo : EIATTR_MIN_STACK_SIZE
	.align		4
.L_65:
        /*018c*/ 	.byte	0x04, 0x12
        /*018e*/ 	.short	(.L_67 - .L_66)
	.align		4
.L_66:
        /*0190*/ 	.word	index@(_Z17matrixCrossE_cuda6matrixS_S_)
        /*0194*/ 	.word	0x00000000


	//----- nvinfo : EIATTR_MIN_STACK_SIZE
	.align		4
.L_67:
        /*0198*/ 	.byte	0x04, 0x12
        /*019a*/ 	.short	(.L_69 - .L_68)
	.align		4
.L_68:
        /*019c*/ 	.word	index@(_Z17matrixSumRow_cuda6matrixS_)
        /*01a0*/ 	.word	0x00000000


	//----- nvinfo : EIATTR_MIN_STACK_SIZE
	.align		4
.L_69:
        /*01a4*/ 	.byte	0x04, 0x12
        /*01a6*/ 	.short	(.L_71 - .L_70)
	.align		4
.L_70:
        /*01a8*/ 	.word	index@(_Z20matrixSumColumn_cuda6matrixS_)
        /*01ac*/ 	.word	0x00000000


	//----- nvinfo : EIATTR_MIN_STACK_SIZE
	.align		4
.L_71:
        /*01b0*/ 	.byte	0x04, 0x12
        /*01b2*/ 	.short	(.L_73 - .L_72)
	.align		4
.L_72:
        /*01b4*/ 	.word	index@(_Z20matrixTranspose_cuda6matrixS_)
        /*01b8*/ 	.word	0x00000000


	//----- nvinfo : EIATTR_MIN_STACK_SIZE
	.align		4
.L_73:
        /*01bc*/ 	.byte	0x04, 0x12
        /*01be*/ 	.short	(.L_75 - .L_74)
	.align		4
.L_74:
        /*01c0*/ 	.word	index@(_Z24matrixReluWithOther_cuda6matrixS_)
        /*01c4*/ 	.word	0x00000000


	//----- nvinfo : EIATTR_MIN_STACK_SIZE
	.align		4
.L_75:
        /*01c8*/ 	.byte	0x04, 0x12
        /*01ca*/ 	.short	(.L_77 - .L_76)
	.align		4
.L_76:
        /*01cc*/ 	.word	index@(_Z18matrixSoftmax_cuda6matrix)
        /*01d0*/ 	.word	0x00000000


	//----- nvinfo : EIATTR_MIN_STACK_SIZE
	.align		4
.L_77:
        /*01d4*/ 	.byte	0x04, 0x12
        /*01d6*/ 	.short	(.L_79 - .L_78)
	.align		4
.L_78:
        /*01d8*/ 	.word	index@(_Z15matrixRelu_cuda6matrix)
        /*01dc*/ 	.word	0x00000000


	//----- nvinfo : EIATTR_MIN_STACK_SIZE
	.align		4
.L_79:
        /*01e0*/ 	.byte	0x04, 0x12
        /*01e2*/ 	.short	(.L_81 - .L_80)
	.align		4
.L_80:
        /*01e4*/ 	.word	index@(_Z18matrixAddBias_cuda6matrixS_)
        /*01e8*/ 	.word	0x00000000


	//----- nvinfo : EIATTR_MIN_STACK_SIZE
	.align		4
.L_81:
        /*01ec*/ 	.byte	0x04, 0x12
        /*01ee*/ 	.short	(.L_83 - .L_82)
	.align		4
.L_82:
        /*01f0*/ 	.word	index@(_Z14matrixMul_cuda6matrixS_S_)
        /*01f4*/ 	.word	0x00000000


	//----- nvinfo : EIATTR_MIN_STACK_SIZE
	.align		4
.L_83:
        /*01f8*/ 	.byte	0x04, 0x12
        /*01fa*/ 	.short	(.L_85 - .L_84)
	.align		4
.L_84:
        /*01fc*/ 	.word	index@(_Z19matrixConstMul_cuda6matrixd)
        /*0200*/ 	.word	0x00000000


	//----- nvinfo : EIATTR_MIN_STACK_SIZE
	.align		4
.L_85:
        /*0204*/ 	.byte	0x04, 0x12
        /*0206*/ 	.short	(.L_87 - .L_86)
	.align		4
.L_86:
        /*0208*/ 	.word	index@(_Z16matrixMinus_cuda6matrixS_)
        /*020c*/ 	.word	0x00000000


	//----- nvinfo : EIATTR_MIN_STACK_SIZE
	.align		4
.L_87:
        /*0210*/ 	.byte	0x04, 0x12
        /*0212*/ 	.short	(.L_89 - .L_88)
	.align		4
.L_88:
        /*0214*/ 	.word	index@(_Z14matrixAdd_cuda6matrixS_)
        /*0218*/ 	.word	0x00000000


	//----- nvinfo : EIATTR_MIN_STACK_SIZE
	.align		4
.L_89:
        /*021c*/ 	.byte	0x04, 0x12
        /*021e*/ 	.short	(.L_91 - .L_90)
	.align		4
.L_90:
        /*0220*/ 	.word	index@(_Z14matrixCpy_cuda6matrixS_)
        /*0224*/ 	.word	0x00000000
.L_91:


//--------------------- .nv.compat                --------------------------
	.section	.nv.compat,"",@"SHT_CUDA_COMPAT_INFO"
	.align	4
        /*0000*/ 	.byte	0x02, 0x09, 0x00, 0x00, 0x02, 0x02, 0x01, 0x00, 0x02, 0x05, 0x05, 0x00, 0x03, 0x07, 0x01, 0x01
        /*0010*/ 	.byte	0x02, 0x03, 0x00, 0x00, 0x02, 0x06, 0x01, 0x00, 0x04, 0x0b, 0x08, 0x00, 0x01, 0x00, 0x00, 0x00
        /*0020*/ 	.byte	0x00, 0x00, 0x00, 0x00


//--------------------- .nv.info._Z15matrixAdam_cudadi6matrixS_S_S_ --------------------------
	.section	.nv.info._Z15matrixAdam_cudadi6matrixS_S_S_,"",@"SHT_CUDA_INFO"
	.sectionflags	@""
	.align	4


	//----- nvinfo : EIATTR_CUDA_API_VERSION
	.align		4
        /*0000*/ 	.byte	0x04, 0x37
        /*0002*/ 	.short	(.L_93 - .L_92)
.L_92:
        /*0004*/ 	.word	0x00000082


	//----- nvinfo : EIATTR_KPARAM_INFO
	.align		4
.L_93:
        /*0008*/ 	.byte	0x04, 0x17
        /*000a*/ 	.short	(.L_95 - .L_94)
.L_94:
        /*000c*/ 	.word	0x00000000
        /*0010*/ 	.short	0x0005
        /*0012*/ 	.short	0x0040
        /*0014*/ 	.byte	0x00, 0xf0, 0x41, 0x00


	//----- nvinfo : EIATTR_KPARAM_INFO
	.align		4
.L_95:
        /*0018*/ 	.byte	0x04, 0x17
        /*001a*/ 	.short	(.L_97 - .L_96)
.L_96:
        /*001c*/ 	.word	0x00000000
        /*0020*/ 	.short	0x0004
        /*0022*/ 	.short	0x0030
        /*0024*/ 	.byte	0x00, 0xf0, 0x41, 0x00


	//----- nvinfo : EIATTR_KPARAM_INFO
	.align		4
.L_97:
        /*0028*/ 	.byte	0x04, 0x17
        /*002a*/ 	.short	(.L_99 - .L_98)
.L_98:
        /*002c*/ 	.word	0x00000000
        /*0030*/ 	.short	0x0003
        /*0032*/ 	.short	0x0020
        /*0034*/ 	.byte	0x00, 0xf0, 0x41, 0x00


	//----- nvinfo : EIATTR_KPARAM_INFO
	.align		4
.L_99:
        /*0038*/ 	.byte	0x04, 0x17
        /*003a*/ 	.short	(.L_101 - .L_100)
.L_100:
        /*003c*/ 	.word	0x00000000
        /*0040*/ 	.short	0x0002
        /*0042*/ 	.short	0x0010
        /*0044*/ 	.byte	0x00, 0xf0, 0x41, 0x00


	//----- nvinfo : EIATTR_KPARAM_INFO
	.align		4
.L_101:
        /*0048*/ 	.byte	0x04, 0x17
        /*004a*/ 	.short	(.L_103 - .L_102)
.L_102:
        /*004c*/ 	.word	0x00000000
        /*0050*/ 	.short	0x0001
        /*0052*/ 	.short	0x0008
        /*0054*/ 	.byte	0x00, 0xf0, 0x11, 0x00


	//----- nvinfo : EIATTR_KPARAM_INFO
	.align		4
.L_103:
        /*0058*/ 	.byte	0x04, 0x17
        /*005a*/ 	.short	(.L_105 - .L_104)
.L_104:
        /*005c*/ 	.word	0x00000000
        /*0060*/ 	.short	0x0000
        /*0062*/ 	.short	0x0000
        /*0064*/ 	.byte	0x00, 0xf0, 0x21, 0x00


	//----- nvinfo : EIATTR_SPARSE_MMA_MASK
	.align		4
.L_105:
        /*0068*/ 	.byte	0x03, 0x50
        /*006a*/ 	.short	0x0000


	//----- nvinfo : EIATTR_MAXREG_COUNT
	.align		4
        /*006c*/ 	.byte	0x03, 0x1b
        /*006e*/ 	.short	0x00ff


	//----- nvinfo : EIATTR_MERCURY_ISA_VERSION
	.align		4
        /*0070*/ 	.byte	0x03, 0x5f
        /*0072*/ 	.short	0x0101


	//----- nvinfo : EIATTR_VRC_CTA_INIT_COUNT
	.align		4
        /*0074*/ 	.byte	0x02, 0x4a
	.zero		1
	.zero		1


	//----- nvinfo : EIATTR_EXIT_INSTR_OFFSETS
	.align		4
        /*0078*/ 	.byte	0x04, 0x1c
        /*007a*/ 	.short	(.L_107 - .L_106)


	//   ....[0]....
.L_106:
        /*007c*/ 	.word	0x000000d0


	//   ....[1]....
        /*0080*/ 	.word	0x00000a90


	//----- nvinfo : EIATTR_CRS_STACK_SIZE
	.align		4
.L_107:
        /*0084*/ 	.byte	0x04, 0x1e
        /*0086*/ 	.short	(.L_109 - .L_108)
.L_108:
        /*0088*/ 	.word	0x00000000


	//----- nvinfo : EIATTR_CBANK_PARAM_SIZE
	.align		4
.L_109:
        /*008c*/ 	.byte	0x03, 0x19
        /*008e*/ 	.short	0x0050


	//----- nvinfo : EIATTR_PARAM_CBANK
	.align		4
        /*0090*/ 	.byte	0x04, 0x0a
        /*0092*/ 	.short	(.L_111 - .L_110)
	.align		4
.L_110:
        /*0094*/ 	.word	index@(.nv.constant0._Z15matrixAdam_cudadi6matrixS_S_S_)
        /*0098*/ 	.short	0x0380
        /*009a*/ 	.short	0x0050


	//----- nvinfo : EIATTR_SW_WAR
	.align		4
.L_111:
        /*009c*/ 	.byte	0x04, 0x36
        /*009e*/ 	.short	(.L_113 - .L_112)
.L_112:
        /*00a0*/ 	.word	0x00000008
.L_113:


//--------------------- .nv.info._Z17matrixCrossE_cuda6matrixS_S_ --------------------------
	.section	.nv.info._Z17matrixCrossE_cuda6matrixS_S_,"",@"SHT_CUDA_INFO"
	.sectionflags	@""
	.align	4


	//----- nvinfo : EIATTR_CUDA_API_VERSION
	.align		4
        /*0000*/ 	.byte	0x04, 0x37
        /*0002*/ 	.short	(.L_115 - .L_114)
.L_114:
        /*0004*/ 	.word	0x00000082


	//----- nvinfo : EIATTR_KPARAM_INFO
	.align		4
.L_115:
        /*0008*/ 	.byte	0x04, 0x17
        /*000a*/ 	.short	(.L_117 - .L_116)
.L_116:
        /*000c*/ 	.word	0x00000000
        /*0010*/ 	.short	0x0002
        /*0012*/ 	.short	0x0020
        /*0014*/ 	.byte	0x00, 0xf0, 0x41, 0x00


	//----- nvinfo : EIATTR_KPARAM_INFO
	.align		4
.L_117:
        /*0018*/ 	.byte	0x04, 0x17
        /*001a*/ 	.short	(.L_119 - .L_118)
.L_118:
        /*001c*/ 	.word	0x00000000
        /*0020*/ 	.short	0x0001
        /*0022*/ 	.short	0x0010
        /*0024*/ 	.byte	0x00, 0xf0, 0x41, 0x00


	//----- nvinfo : EIATTR_KPARAM_INFO
	.align		4
.L_119:
        /*0028*/ 	.byte	0x04, 0x17
        /*002a*/ 	.short	(.L_121 - .L_120)
.L_120:
        /*002c*/ 	.word	0x00000000
        /*0030*/ 	.short	0x0000
        /*0032*/ 	.short	0x0000
        /*0034*/ 	.byte	0x00, 0xf0, 0x41, 0x00


	//----- nvinfo : EIATTR_SPARSE_MMA_MASK
	.align		4
.L_121:
        /*0038*/ 	.byte	0x03, 0x50
        /*003a*/ 	.short	0x0000


	//----- nvinfo : EIATTR_MAXREG_COUNT
	.align		4
        /*003c*/ 	.byte	0x03, 0x1b
        /*003e*/ 	.short	0x00ff


	//----- nvinfo : EIATTR_MERCURY_ISA_VERSION
	.align		4
        /*0040*/ 	.byte	0x03, 0x5f
        /*0042*/ 	.short	0x0101


	//----- nvinfo : EIATTR_VRC_CTA_INIT_COUNT
	.align		4
        /*0044*/ 	.byte	0x02, 0x4a
	.zero		1
	.zero		1


	//----- nvinfo : EIATTR_EXIT_INSTR_OFFSETS
	.align		4
        /*0048*/ 	.byte	0x04, 0x1c
        /*004a*/ 	.short	(.L_123 - .L_122)


	//   ....[0]....
.L_122:
        /*004c*/ 	.word	0x000000d0


	//   ....[1]....
        /*0050*/ 	.word	0x000006d0


	//----- nvinfo : EIATTR_CRS_STACK_SIZE
	.align		4
.L_123:
        /*0054*/ 	.byte	0x04, 0x1e
        /*0056*/ 	.short	(.L_125 - .L_124)
.L_124:
        /*0058*/ 	.word	0x00000000


	//----- nvinfo : EIATTR_CBANK_PARAM_SIZE
	.align		4
.L_125:
        /*005c*/ 	.byte	0x03, 0x19
        /*005e*/ 	.short	0x0030


	//----- nvinfo : EIATTR_PARAM_CBANK
	.align		4
        /*0060*/ 	.byte	0x04, 0x0a
        /*0062*/ 	.short	(.L_127 - .L_126)
	.align		4
.L_126:
        /*0064*/ 	.word	index@(.nv.constant0._Z17matrixCrossE_cuda6matrixS_S_)
        /*0068*/ 	.short	0x0380
        /*006a*/ 	.short	0x0030


	//----- nvinfo : EIATTR_SW_WAR
	.align		4
.L_127:
        /*006c*/ 	.byte	0x04, 0x36
        /*006e*/ 	.short	(.L_129 - .L_128)
.L_128:
        /*0070*/ 	.word	0x00000008
.L_129:


//--------------------- .nv.info._Z17matrixSumRow_cuda6matrixS_ --------------------------
	.section	.nv.info._Z17matrixSumRow_cuda6matrixS_,"",@"SHT_CUDA_INFO"
	.sectionflags	@""
	.align	4


	//----- nvinfo : EIATTR_CUDA_API_VERSION
	.align		4
        /*0000*/ 	.byte	0x04, 0x37
        /*0002*/ 	.short	(.L_131 - .L_130)
.L_130:
        /*0004*/ 	.word	0x00000082


	//----- nvinfo : EIATTR_KPARAM_INFO
	.align		4
.L_131:
        /*0008*/ 	.byte	0x04, 0x17
        /*000a*/ 	.short	(.L_133 - .L_132)
.L_132:
        /*000c*/ 	.word	0x00000000
        /*0010*/ 	.short	0x0001
        /*0012*/ 	.short	0x0010
        /*0014*/ 	.byte	0x00, 0xf0, 0x41, 0x00


	//----- nvinfo : EIATTR_KPARAM_INFO
	.align		4
.L_133:
        /*0018*/ 	.byte	0x04, 0x17
        /*001a*/ 	.short	(.L_135 - .L_134)
.L_134:
        /*001c*/ 	.word	0x00000000
        /*0020*/ 	.short	0x0000
        /*0022*/ 	.short	0x0000
        /*0024*/ 	.byte	0x00, 0xf0, 0x41, 0x00


	//----- nvinfo : EIATTR_SPARSE_MMA_MASK
	.align		4
.L_135:
        /*0028*/ 	.byte	0x03, 0x50
        /*002a*/ 	.short	0x0000


	//----- nvinfo : EIATTR_MAXREG_COUNT
	.align		4
        /*002c*/ 	.byte	0x03, 0x1b
        /*002e*/ 	.short	0x00ff


	//----- nvinfo : EIATTR_MERCURY_ISA_VERSION
	.align		4
        /*0030*/ 	.byte	0x03, 0x5f
        /*0032*/ 	.short	0x0101


	//----- nvinfo : EIATTR_VRC_CTA_INIT_COUNT
	.align		4
        /*0034*/ 	.byte	0x02, 0x4a
	.zero		1
	.zero		1


	//----- nvinfo : EIATTR_EXIT_INSTR_OFFSETS
	.align		4
        /*0038*/ 	.byte	0x04, 0x1c
        /*003a*/ 	.short	(.L_137 - .L_136)


	//   ....[0]....
.L_136:
        /*003c*/ 	.word	0x00000070


	//   ....[1]....
        /*0040*/ 	.word	0x00000870


	//----- nvinfo : EIATTR_CBANK_PARAM_SIZE
	.align		4
.L_137:
        /*0044*/ 	.byte	0x03, 0x19
        /*0046*/ 	.short	0x0020


	//----- nvinfo : EIATTR_PARAM_CBANK
	.align		4
        /*0048*/ 	.byte	0x04, 0x0a
        /*004a*/ 	.short	(.L_139 - .L_138)
	.align		4
.L_138:
        /*004c*/ 	.word	index@(.nv.constant0._Z17matrixSumRow_cuda6matrixS_)
        /*0050*/ 	.short	0x0380
        /*0052*/ 	.short	0x0020


	//----- nvinfo : EIATTR_SW_WAR
	.align		4
.L_139:
        /*0054*/ 	.byte	0x04, 0x36
        /*0056*/ 	.short	(.L_141 - .L_140)
.L_140:
        /*0058*/ 	.word	0x00000008
.L_141:


//--------------------- .nv.info._Z20matrixSumColumn_cuda6matrixS_ --------------------------
	.section	.nv.info._Z20matrixSumColumn_cuda6matrixS_,"",@"SHT_CUDA_INFO"
	.sectionflags	@""
	.align	4


	//----- nvinfo : EIATTR_CUDA_API_VERSION
	.align		4
        /*0000*/ 	.byte	0x04, 0x37
        /*0002*/ 	.short	(.L_143 - .L_142)
.L_142:
        /*0004*/ 	.word	0x00000082


	//----- nvinfo : EIATTR_KPARAM_INFO
	.align		4
.L_143:
        /*0008*/ 	.byte	0x04, 0x17
        /*000a*/ 	.short	(.L_145 - .L_144)
.L_144:
        /*000c*/ 	.word	0x00000000
        /*0010*/ 	.short	0x0001
        /*0012*/ 	.short	0x0010
        /*0014*/ 	.byte	0x00, 0xf0, 0x41, 0x00


	//----- nvinfo : EIATTR_KPARAM_INFO
	.align		4
.L_145:
        /*0018*/ 	.byte	0x04, 0x17
        /*001a*/ 	.short	(.L_147 - .L_146)
.L_146:
        /*001c*/ 	.word	0x00000000
        /*0020*/ 	.short	0x0000
        /*0022*/ 	.short	0x0000
        /*0024*/ 	.byte	0x00, 0xf0, 0x41, 0x00


	//----- nvinfo : EIATTR_SPARSE_MMA_MASK
	.align		4
.L_147:
        /*0028*/ 	.byte	0x03, 0x50
        /*002a*/ 	.short	0x0000


	//----- nvinfo : EIATTR_MAXREG_COUNT
	.align		4
        /*002c*/ 	.byte	0x03, 0x1b
        /*002e*/ 	.short	0x00ff


	//----- nvinfo : EIATTR_MERCURY_ISA_VERSION
	.align		4
        /*0030*/ 	.byte	0x03, 0x5f
        /*0032*/ 	.short	0x0101


	//----- nvinfo : EIATTR_VRC_CTA_INIT_COUNT
	.align		4
        /*0034*/ 	.byte	0x02, 0x4a
	.zero		1
	.zero		1


	//----- nvinfo : EIATTR_EXIT_INSTR_OFFSETS
	.align		4
        /*0038*/ 	.byte	0x04, 0x1c
        /*003a*/ 	.short	(.L_149 - .L_148)


	//   ....[0]....
.L_148:
        /*003c*/ 	.word	0x00000070


	//   ....[1]....
        /*0040*/ 	.word	0x00000920


	//----- nvinfo : EIATTR_CBANK_PARAM_SIZE
	.align		4
.L_149:
        /*0044*/ 	.byte	0x03, 0x19
        /*0046*/ 	.short	0x0020


	//----- nvinfo : EIATTR_PARAM_CBANK
	.align		4
        /*0048*/ 	.byte	0x04, 0x0a
        /*004a*/ 	.short	(.L_151 - .L_150)
	.align		4
.L_150:
        /*004c*/ 	.word	index@(.nv.constant0._Z20matrixSumColumn_cuda6matrixS_)
        /*0050*/ 	.short	0x0380
        /*0052*/ 	.short	0x0020


	//----- nvinfo : EIATTR_SW_WAR
	.align		4
.L_151:
        /*0054*/ 	.byte	0x04, 0x36
        /*0056*/ 	.short	(.L_153 - .L_152)
.L_152:
        /*0058*/ 	.word	0x00000008
.L_153:


//--------------------- .nv.info._Z20matrixTranspose_cuda6matrixS_ --------------------------
	.section	.nv.info._Z20matrixTranspose_cuda6matrixS_,"",@"SHT_CUDA_INFO"
	.sectionflags	@""
	.align	4


	//----- nvinfo : EIATTR_CUDA_API_VERSION
	.align		4
        /*0000*/ 	.byte	0x04, 0x37
        /*0002*/ 	.short	(.L_155 - .L_154)
.L_154:
        /*0004*/ 	.word	0x00000082


	//----- nvinfo : EIATTR_KPARAM_INFO
	.align		4
.L_155:
        /*0008*/ 	.byte	0x04, 0x17
        /*000a*/ 	.short	(.L_157 - .L_156)
.L_156:
        /*000c*/ 	.word	0x00000000
        /*0010*/ 	.short	0x0001
        /*0012*/ 	.short	0x0010
        /*0014*/ 	.byte	0x00, 0xf0, 0x41, 0x00


	//----- nvinfo : EIATTR_KPARAM_INFO
	.align		4
.L_157:
        /*0018*/ 	.byte	0x04, 0x17
        /*001a*/ 	.short	(.L_159 - .L_158)
.L_158:
        /*001c*/ 	.word	0x00000000
        /*0020*/ 	.short	0x0000
        /*0022*/ 	.short	0x0000
        /*0024*/ 	.byte	0x00, 0xf0, 0x41, 0x00


	//----- nvinfo : EIATTR_SPARSE_MMA_MASK
	.align		4
.L_159:
        /*0028*/ 	.byte	0x03, 0x50
        /*002a*/ 	.short	0x0000


	//----- nvinfo : EIATTR_MAXREG_COUNT
	.align		4
        /*002c*/ 	.byte	0x03, 0x1b
        /*002e*/ 	.short	0x00ff


	//----- nvinfo : EIATTR_MERCURY_ISA_VERSION
	.align		4
        /*0030*/ 	.byte	0x03, 0x5f
        /*0032*/ 	.short	0x0101


	//----- nvinfo : EIATTR_VRC_CTA_INIT_COUNT
	.align		4
        /*0034*/ 	.byte	0x02, 0x4a
	.zero		1
	.zero		1


	//----- nvinfo : EIATTR_EXIT_INSTR_OFFSETS
	.align		4
        /*0038*/ 	.byte	0x04, 0x1c
        /*003a*/ 	.short	(.L_161 - .L_160)


	//   ....[0]....
.L_160:
        /*003c*/ 	.word	0x000000c0


	//   ....[1]....
        /*0040*/ 	.word	0x00000170


	//----- nvinfo : EIATTR_CBANK_PARAM_SIZE
	.align		4
.L_161:
        /*0044*/ 	.byte	0x03, 0x19
        /*0046*/ 	.short	0x0020


	//----- nvinfo : EIATTR_PARAM_CBANK
	.align		4
        /*0048*/ 	.byte	0x04, 0x0a
        /*004a*/ 	.short	(.L_163 - .L_162)
	.align		4
.L_162:
        /*004c*/ 	.word	index@(.nv.constant0._Z20matrixTranspose_cuda6matrixS_)
        /*0050*/ 	.short	0x0380
        /*0052*/ 	.short	0x0020


	//----- nvinfo : EIATTR_SW_WAR
	.align		4
.L_163:
        /*0054*/ 	.byte	0x04, 0x36
        /*0056*/ 	.short	(.L_165 - .L_164)
.L_164:
        /*0058*/ 	.word	0x00000008
.L_165:


//--------------------- .nv.info._Z24matrixReluWithOther_cuda6matrixS_ --------------------------
	.section	.nv.info._Z24matrixReluWithOther_cuda6matrixS_,"",@"SHT_CUDA_INFO"
	.sectionflags	@""
	.align	4


	//----- nvinfo : EIATTR_CUDA_API_VERSION
	.align		4
        /*0000*/ 	.byte	0x04, 0x37
        /*0002*/ 	.short	(.L_167 - .L_166)
.L_166:
        /*0004*/ 	.word	0x00000082


	//----- nvinfo : EIATTR_KPARAM_INFO
	.align		4
.L_167:
        /*0008*/ 	.byte	0x04, 0x17
        /*000a*/ 	.short	(.L_169 - .L_168)
.L_168:
        /*000c*/ 	.word	0x00000000
        /*0010*/ 	.short	0x0001
        /*0012*/ 	.short	0x0010
        /*0014*/ 	.byte	0x00, 0xf0, 0x41, 0x00


	//----- nvinfo : EIATTR_KPARAM_INFO
	.align		4
.L_169:
        /*0018*/ 	.byte	0x04, 0x17
        /*001a*/ 	.short	(.L_171 - .L_170)
.L_170:
        /*001c*/ 	.word	0x00000000
        /*0020*/ 	.short	0x0000
        /*0022*/ 	.short	0x0000
        /*0024*/ 	.byte	0x00, 0xf0, 0x41, 0x00


	//----- nvinfo : EIATTR_SPARSE_MMA_MASK
	.align		4
.L_171:
        /*0028*/ 	.byte	0x03, 0x50
        /*002a*/ 	.short	0x0000


	//----- nvinfo : EIATTR_MAXREG_COUNT
	.align		4
        /*002c*/ 	.byte	0x03, 0x1b
        /*002e*/ 	.short	0x00ff


	//----- nvinfo : EIATTR_MERCURY_ISA_VERSION
	.align		4
        /*0030*/ 	.byte	0x03, 0x5f
        /*0032*/ 	.short	0x0101


	//----- nvinfo : EIATTR_VRC_CTA_INIT_COUNT
	.align		4
        /*0034*/ 	.byte	0x02, 0x4a
	.zero		1
	.zero		1


	//----- nvinfo : EIATTR_EXIT_INSTR_OFFSETS
	.align		4
        /*0038*/ 	.byte	0x04, 0x1c
        /*003a*/ 	.short	(.L_173 - .L_172)


	//   ....[0]....
.L_172:
        /*003c*/ 	.word	0x000000c0


	//   ....[1]....
        /*0040*/ 	.word	0x000001d0


	//----- nvinfo : EIATTR_CRS_STACK_SIZE
	.align		4
.L_173:
        /*0044*/ 	.byte	0x04, 0x1e
        /*0046*/ 	.short	(.L_175 - .L_174)
.L_174:
        /*0048*/ 	.word	0x00000000


	//----- nvinfo : EIATTR_CBANK_PARAM_SIZE
	.align		4
.L_175:
        /*004c*/ 	.byte	0x03, 0x19
        /*004e*/ 	.short	0x0020


	//----- nvinfo : EIATTR_PARAM_CBANK
	.align		4
        /*0050*/ 	.byte	0x04, 0x0a
        /*0052*/ 	.short	(.L_177 - .L_176)
	.align		4
.L_176:
        /*0054*/ 	.word	index@(.nv.constant0._Z24matrixReluWithOther_cuda6matrixS_)
        /*0058*/ 	.short	0x0380
        /*005a*/ 	.short	0x0020


	//----- nvinfo : EIATTR_SW_WAR
	.align		4
.L_177:
        /*005c*/ 	.byte	0x04, 0x36
        /*005e*/ 	.short	(.L_179 - .L_178)
.L_178:
        /*0060*/ 	.word	0x00000008
.L_179:


//--------------------- .nv.info._Z18matrixSoftmax_cuda6matrix --------------------------
	.section	.nv.info._Z18matrixSoftmax_cuda6matrix,"",@"SHT_CUDA_INFO"
	.sectionflags	@""
	.align	4


	//----- nvinfo : EIATTR_CUDA_API_VERSION
	.align		4
        /*0000*/ 	.byte	0x04, 0x37
        /*0002*/ 	.short	(.L_181 - .L_180)
.L_180:
        /*0004*/ 	.word	0x00000082


	//----- nvinfo : EIATTR_KPARAM_INFO
	.align		4
.L_181:
        /*0008*/ 	.byte	0x04, 0x17
        /*000a*/ 	.short	(.L_183 - .L_182)
.L_182:
        /*000c*/ 	.word	0x00000000
        /*0010*/ 	.short	0x0000
        /*0012*/ 	.short	0x0000
        /*0014*/ 	.byte	0x00, 0xf0, 0x41, 0x00


	//----- nvinfo : EIATTR_SPARSE_MMA_MASK
	.align		4
.L_183:
        /*0018*/ 	.byte	0x03, 0x50
        /*001a*/ 	.short	0x0000


	//----- nvinfo : EIATTR_MAXREG_COUNT
	.align		4
        /*001c*/ 	.byte	0x03, 0x1b
        /*001e*/ 	.short	0x00ff


	//----- nvinfo : EIATTR_MERCURY_ISA_VERSION
	.align		4
        /*0020*/ 	.byte	0x03, 0x5f
        /*0022*/ 	.short	0x0101


	//----- nvinfo : EIATTR_VRC_CTA_INIT_COUNT
	.align		4
        /*0024*/ 	.byte	0x02, 0x4a
	.zero		1
	.zero		1


	//----- nvinfo : EIATTR_EXIT_INSTR_OFFSETS
	.align		4
        /*0028*/ 	.byte	0x04, 0x1c
        /*002a*/ 	.short	(.L_185 - .L_184)


	//   ....[0]....
.L_184:
        /*002c*/ 	.word	0x00000070


	//   ....[1]....
        /*0030*/ 	.word	0x00001670


	//   ....[2]....
        /*0034*/ 	.word	0x00002290


	//   ....[3]....
        /*0038*/ 	.word	0x00002860


	//----- nvinfo : EIATTR_CRS_STACK_SIZE
	.align		4
.L_185:
        /*003c*/ 	.byte	0x04, 0x1e
        /*003e*/ 	.short	(.L_187 - .L_186)
.L_186:
        /*0040*/ 	.word	0x00000000


	//----- nvinfo : EIATTR_CBANK_PARAM_SIZE
	.align		4
.L_187:
        /*0044*/ 	.byte	0x03, 0x19
        /*0046*/ 	.short	0x0010


	//----- nvinfo : EIATTR_PARAM_CBANK
	.align		4
        /*0048*/ 	.byte	0x04, 0x0a
        /*004a*/ 	.short	(.L_189 - .L_188)
	.align		4
.L_188:
        /*004c*/ 	.word	index@(.nv.constant0._Z18matrixSoftmax_cuda6matrix)
        /*0050*/ 	.short	0x0380
        /*0052*/ 	.short	0x0010


	//----- nvinfo : EIATTR_SW_WAR
	.align		4
.L_189:
        /*0054*/ 	.byte	0x04, 0x36
        /*0056*/ 	.short	(.L_191 - .L_190)
.L_190:
        /*0058*/ 	.word	0x00000008
.L_191:


//--------------------- .nv.info._Z15matrixRelu_cuda6matrix --------------------------
	.section	.nv.info._Z15matrixRelu_cuda6matrix,"",@"SHT_CUDA_INFO"
	.sectionflags	@""
	.align	4


	//----- nvinfo : EIATTR_CUDA_API_VERSION
	.align		4
        /*0000*/ 	.byte	0x04, 0x37
        /*0002*/ 	.short	(.L_193 - .L_192)
.L_192:
        /*0004*/ 	.word	0x00000082


	//----- nvinfo : EIATTR_KPARAM_INFO
	.align		4
.L_193:
        /*0008*/ 	.byte	0x04, 0x17
        /*000a*/ 	.short	(.L_195 - .L_194)
.L_194:
        /*000c*/ 	.word	0x00000000
        /*0010*/ 	.short	0x0000
        /*0012*/ 	.short	0x0000
        /*0014*/ 	.byte	0x00, 0xf0, 0x41, 0x00


	//----- nvinfo : EIATTR_SPARSE_MMA_MASK
	.align		4
.L_195:
        /*0018*/ 	.byte	0x03, 0x50
        /*001a*/ 	.short	0x0000


	//----- nvinfo : EIATTR_MAXREG_COUNT
	.align		4
        /*001c*/ 	.byte	0x03, 0x1b
        /*001e*/ 	.short	0x00ff


	//----- nvinfo : EIATTR_MERCURY_ISA_VERSION
	.align		4
        /*0020*/ 	.byte	0x03, 0x5f
        /*0022*/ 	.short	0x0101


	//----- nvinfo : EIATTR_VRC_CTA_INIT_COUNT
	.align		4
        /*0024*/ 	.byte	0x02, 0x4a
	.zero		1
	.zero		1


	//----- nvinfo : EIATTR_EXIT_INSTR_OFFSETS
	.align		4
        /*0028*/ 	.byte	0x04, 0x1c
        /*002a*/ 	.short	(.L_197 - .L_196)


	//   ....[0]....
.L_196:
        /*002c*/ 	.word	0x000000c0


	//   ....[1]....
        /*0030*/ 	.word	0x00000160


	//----- nvinfo : EIATTR_CBANK_PARAM_SIZE
	.align		4
.L_197:
        /*0034*/ 	.byte	0x03, 0x19
        /*0036*/ 	.short	0x0010


	//----- nvinfo : EIATTR_PARAM_CBANK
	.align		4
        /*0038*/ 	.byte	0x04, 0x0a
        /*003a*/ 	.short	(.L_199 - .L_198)
	.align		4
.L_198:
        /*003c*/ 	.word	index@(.nv.constant0._Z15matrixRelu_cuda6matrix)
        /*0040*/ 	.short	0x0380
        /*0042*/ 	.short	0x0010


	//----- nvinfo : EIATTR_SW_WAR
	.align		4
.L_199:
        /*0044*/ 	.byte	0x04, 0x36
        /*0046*/ 	.short	(.L_201 - .L_200)
.L_200:
        /*0048*/ 	.word	0x00000008
.L_201:


//--------------------- .nv.info._Z18matrixAddBias_cuda6matrixS_ --------------------------
	.section	.nv.info._Z18matrixAddBias_cuda6matrixS_,"",@"SHT_CUDA_INFO"
	.sectionflags	@""
	.align	4


	//----- nvinfo : EIATTR_CUDA_API_VERSION
	.align		4
        /*0000*/ 	.byte	0x04, 0x37
        /*0002*/ 	.short	(.L_203 - .L_202)
.L_202:
        /*0004*/ 	.word	0x00000082


	//----- nvinfo : EIATTR_KPARAM_INFO
	.align		4
.L_203:
        /*0008*/ 	.byte	0x04, 0x17
        /*000a*/ 	.short	(.L_205 - .L_204)
.L_204:
        /*000c*/ 	.word	0x00000000
        /*0010*/ 	.short	0x0001
        /*0012*/ 	.short	0x0010
        /*0014*/ 	.byte	0x00, 0xf0, 0x41, 0x00


	//----- nvinfo : EIATTR_KPARAM_INFO
	.align		4
.L_205:
        /*0018*/ 	.byte	0x04, 0x17
        /*001a*/ 	.short	(.L_207 - .L_206)
.L_206:
        /*001c*/ 	.word	0x00000000
        /*0020*/ 	.short	0x0000
        /*0022*/ 	.short	0x0000
        /*0024*/ 	.byte	0x00, 0xf0, 0x41, 0x00


	//----- nvinfo : EIATTR_SPARSE_MMA_MASK
	.align		4
.L_207:
        /*0028*/ 	.byte	0x03, 0x50
        /*002a*/ 	.short	0x0000


	//----- nvinfo : EIATTR_MAXREG_COUNT
	.align		4
        /*002c*/ 	.byte	0x03, 0x1b
        /*002e*/ 	.short	0x00ff


	//----- nvinfo : EIATTR_MERCURY_ISA_VERSION
	.align		4
        /*0030*/ 	.byte	0x03, 0x5f
        /*0032*/ 	.short	0x0101


	//----- nvinfo : EIATTR_VRC_CTA_INIT_COUNT
	.align		4
        /*0034*/ 	.byte	0x02, 0x4a
	.zero		1
	.zero		1


	//----- nvinfo : EIATTR_EXIT_INSTR_OFFSETS
	.align		4
        /*0038*/ 	.byte	0x04, 0x1c
        /*003a*/ 	.short	(.L_209 - .L_208)


	//   ....[0]....
.L_208:
        /*003c*/ 	.word	0x000000c0


	//   ....[1]....
        /*0040*/ 	.word	0x00000170


	//----- nvinfo : EIATTR_CBANK_PARAM_SIZE
	.align		4
.L_209:
        /*0044*/ 	.byte	0x03, 0x19
        /*0046*/ 	.short	0x0020


	//----- nvinfo : EIATTR_PARAM_CBANK
	.align		4
        /*0048*/ 	.byte	0x04, 0x0a
        /*004a*/ 	.short	(.L_211 - .L_210)
	.align		4
.L_210:
        /*004c*/ 	.word	index@(.nv.constant0._Z18matrixAddBias_cuda6matrixS_)
        /*0050*/ 	.short	0x0380
        /*0052*/ 	.short	0x0020


	//----- nvinfo : EIATTR_SW_WAR
	.align		4
.L_211:
        /*0054*/ 	.byte	0x04, 0x36
        /*0056*/ 	.short	(.L_213 - .L_212)
.L_212:
        /*0058*/ 	.word	0x00000008
.L_213:


//--------------------- .nv.info._Z14matrixMul_cuda6matrixS_S_ --------------------------
	.section	.nv.info._Z14matrixMul_cuda6matrixS_S_,"",@"SHT_CUDA_INFO"
	.sectionflags	@""
	.align	4


	//----- nvinfo : EIATTR_CUDA_API_VERSION
	.align		4
        /*0000*/ 	.byte	0x04, 0x37
        /*0002*/ 	.short	(.L_215 - .L_214)
.L_214:
        /*0004*/ 	.word	0x00000082


	//----- nvinfo : EIATTR_KPARAM_INFO
	.align		4
.L_215:
        /*0008*/ 	.byte	0x04, 0x17
        /*000a*/ 	.short	(.L_217 - .L_216)
.L_216:
        /*000c*/ 	.word	0x00000000
        /*0010*/ 	.short	0x0002
        /*0012*/ 	.short	0x0020
        /*0014*/ 	.byte	0x00, 0xf0, 0x41, 0x00


	//----- nvinfo : EIATTR_KPARAM_INFO
	.align		4
.L_217:
        /*0018*/ 	.byte	0x04, 0x17
        /*001a*/ 	.short	(.L_219 - .L_218)
.L_218:
        /*001c*/ 	.word	0x00000000
        /*0020*/ 	.short	0x0001
        /*0022*/ 	.short	0x0010
        /*0024*/ 	.byte	0x00, 0xf0, 0x41, 0x00


	//----- nvinfo : EIATTR_KPARAM_INFO
	.align		4
.L_219:
        /*0028*/ 	.byte	0x04, 0x17
        /*002a*/ 	.short	(.L_221 - .L_220)
.L_220:
        /*002c*/ 	.word	0x00000000
        /*0030*/ 	.short	0x0000
        /*0032*/ 	.short	0x0000
        /*0034*/ 	.byte	0x00, 0xf0, 0x41, 0x00


	//----- nvinfo : EIATTR_SPARSE_MMA_MASK
	.align		4
.L_221:
        /*0038*/ 	.byte	0x03, 0x50
        /*003a*/ 	.short	0x0000


	//----- nvinfo : EIATTR_MAXREG_COUNT
	.align		4
        /*003c*/ 	.byte	0x03, 0x1b
        /*003e*/ 	.short	0x00ff


	//----- nvinfo : EIATTR_MERCURY_ISA_VERSION
	.align		4
        /*0040*/ 	.byte	0x03, 0x5f
        /*0042*/ 	.short	0x0101


	//----- nvinfo : EIATTR_VRC_CTA_INIT_COUNT
	.align		4
        /*0044*/ 	.byte	0x02, 0x4a
	.zero		1
	.zero		1


	//----- nvinfo : EIATTR_EXIT_INSTR_OFFSETS
	.align		4
        /*0048*/ 	.byte	0x04, 0x1c
        /*004a*/ 	.short	(.L_223 - .L_222)


	//   ....[0]....
.L_222:
        /*004c*/ 	.word	0x000000c0


	//   ....[1]....
        /*0050*/ 	.word	0x00000940


	//----- nvinfo : EIATTR_CBANK_PARAM_SIZE
	.align		4
.L_223:
        /*0054*/ 	.byte	0x03, 0x19
        /*0056*/ 	.short	0x0030


	//----- nvinfo : EIATTR_PARAM_CBANK
	.align		4
        /*0058*/ 	.byte	0x04, 0x0a
        /*005a*/ 	.short	(.L_225 - .L_224)
	.align		4
.L_224:
        /*005c*/ 	.word	index@(.nv.constant0._Z14matrixMul_cuda6matrixS_S_)
        /*0060*/ 	.short	0x0380
        /*0062*/ 	.short	0x0030


	//----- nvinfo : EIATTR_SW_WAR
	.align		4
.L_225:
        /*0064*/ 	.byte	0x04, 0x36
        /*0066*/ 	.short	(.L_227 - .L_226)
.L_226:
        /*0068*/ 	.word	0x00000008
.L_227:


//--------------------- .nv.info._Z19matrixConstMul_cuda6matrixd --------------------------
	.section	.nv.info._Z19matrixConstMul_cuda6matrixd,"",@"SHT_CUDA_INFO"
	.sectionflags	@""
	.align	4


	//----- nvinfo : EIATTR_CUDA_API_VERSION
	.align		4
        /*0000*/ 	.byte	0x04, 0x37
        /*0002*/ 	.short	(.L_229 - .L_228)
.L_228:
        /*0004*/ 	.word	0x00000082


	//----- nvinfo : EIATTR_KPARAM_INFO
	.align		4
.L_229:
        /*0008*/ 	.byte	0x04, 0x17
        /*000a*/ 	.short	(.L_231 - .L_230)
.L_230:
        /*000c*/ 	.word	0x00000000
        /*0010*/ 	.short	0x0001
        /*0012*/ 	.short	0x0010
        /*0014*/ 	.byte	0x00, 0xf0, 0x21, 0x00


	//----- nvinfo : EIATTR_KPARAM_INFO
	.align		4
.L_231:
        /*0018*/ 	.byte	0x04, 0x17
        /*001a*/ 	.short	(.L_233 - .L_232)
.L_232:
        /*001c*/ 	.word	0x00000000
        /*0020*/ 	.short	0x0000
        /*0022*/ 	.short	0x0000
        /*0024*/ 	.byte	0x00, 0xf0, 0x41, 0x00


	//----- nvinfo : EIATTR_SPARSE_MMA_MASK
	.align		4
.L_233:
        /*0028*/ 	.byte	0x03, 0x50
        /*002a*/ 	.short	0x0000


	//----- nvinfo : EIATTR_MAXREG_COUNT
	.align		4
        /*002c*/ 	.byte	0x03, 0x1b
        /*002e*/ 	.short	0x00ff


	//----- nvinfo : EIATTR_MERCURY_ISA_VERSION
	.align		4
        /*0030*/ 	.byte	0x03, 0x5f
        /*0032*/ 	.short	0x0101


	//----- nvinfo : EIATTR_VRC_CTA_INIT_COUNT
	.align		4
        /*0034*/ 	.byte	0x02, 0x4a
	.zero		1
	.zero		1


	//----- nvinfo : EIATTR_EXIT_INSTR_OFFSETS
	.align		4
        /*0038*/ 	.byte	0x04, 0x1c
        /*003a*/ 	.short	(.L_235 - .L_234)


	//   ....[0]....
.L_234:
        /*003c*/ 	.word	0x000000c0


	//   ....[1]....
        /*0040*/ 	.word	0x00000150


	//----- nvinfo : EIATTR_CBANK_PARAM_SIZE
	.align		4
.L_235:
        /*0044*/ 	.byte	0x03, 0x19
        /*0046*/ 	.short	0x0018


	//----- nvinfo : EIATTR_PARAM_CBANK
	.align		4
        /*0048*/ 	.byte	0x04, 0x0a
        /*004a*/ 	.short	(.L_237 - .L_236)
	.align		4
.L_236:
        /*004c*/ 	.word	index@(.nv.constant0._Z19matrixConstMul_cuda6matrixd)
        /*0050*/ 	.short	0x0380
        /*0052*/ 	.short	0x0018


	//----- nvinfo : EIATTR_SW_WAR
	.align		4
.L_237:
        /*0054*/ 	.byte	0x04, 0x36
        /*0056*/ 	.short	(.L_239 - .L_238)
.L_238:
        /*0058*/ 	.word	0x00000008
.L_239:


//--------------------- .nv.info._Z16matrixMinus_cuda6matrixS_ --------------------------
	.section	.nv.info._Z16matrixMinus_cuda6matrixS_,"",@"SHT_CUDA_INFO"
	.sectionflags	@""
	.align	4


	//----- nvinfo : EIATTR_CUDA_API_VERSION
	.align		4
        /*0000*/ 	.byte	0x04, 0x37
        /*0002*/ 	.short	(.L_241 - .L_240)
.L_240:
        /*0004*/ 	.word	0x00000082


	//----- nvinfo : EIATTR_KPARAM_INFO
	.align		4
.L_241:
        /*0008*/ 	.byte	0x04, 0x17
        /*000a*/ 	.short	(.L_243 - .L_242)
.L_242:
        /*000c*/ 	.word	0x00000000
        /*0010*/ 	.short	0x0001
        /*0012*/ 	.short	0x0010
        /*0014*/ 	.byte	0x00, 0xf0, 0x41, 0x00


	//----- nvinfo : EIATTR_KPARAM_INFO
	.align		4
.L_243:
        /*0018*/ 	.byte	0x04, 0x17
        /*001a*/ 	.short	(.L_245 - .L_244)
.L_244:
        /*001c*/ 	.word	0x00000000
        /*0020*/ 	.short	0x0000
        /*0022*/ 	.short	0x0000
        /*0024*/ 	.byte	0x00, 0xf0, 0x41, 0x00


	//----- nvinfo : EIATTR_SPARSE_MMA_MASK
	.align		4
.L_245:
        /*0028*/ 	.byte	0x03, 0x50
        /*002a*/ 	.short	0x0000


	//----- nvinfo : EIATTR_MAXREG_COUNT
	.align		4
        /*002c*/ 	.byte	0x03, 0x1b
        /*002e*/ 	.short	0x00ff


	//----- nvinfo : EIATTR_MERCURY_ISA_VERSION
	.align		4
        /*0030*/ 	.byte	0x03, 0x5f
        /*0032*/ 	.short	0x0101


	//----- nvinfo : EIATTR_VRC_CTA_INIT_COUNT
	.align		4
        /*0034*/ 	.byte	0x02, 0x4a
	.zero		1
	.zero		1


	//----- nvinfo : EIATTR_EXIT_INSTR_OFFSETS
	.align		4
        /*0038*/ 	.byte	0x04, 0x1c
        /*003a*/ 	.short	(.L_247 - .L_246)


	//   ....[0]....
.L_246:
        /*003c*/ 	.word	0x000000c0


	//   ....[1]....
        /*0040*/ 	.word	0x00000190


	//----- nvinfo : EIATTR_CBANK_PARAM_SIZE
	.align		4
.L_247:
        /*0044*/ 	.byte	0x03, 0x19
        /*0046*/ 	.short	0x0020


	//----- nvinfo : EIATTR_PARAM_CBANK
	.align		4
        /*0048*/ 	.byte	0x04, 0x0a
        /*004a*/ 	.short	(.L_249 - .L_248)
	.align		4
.L_248:
        /*004c*/ 	.word	index@(.nv.constant0._Z16matrixMinus_cuda6matrixS_)
        /*0050*/ 	.short	0x0380
        /*0052*/ 	.short	0x0020


	//----- nvinfo : EIATTR_SW_WAR
	.align		4
.L_249:
        /*0054*/ 	.byte	0x04, 0x36
        /*0056*/ 	.short	(.L_251 - .L_250)
.L_250:
        /*0058*/ 	.word	0x00000008
.L_251:


//--------------------- .nv.info._Z14matrixAdd_cuda6matrixS_ --------------------------
	.section	.nv.info._Z14matrixAdd_cuda6matrixS_,"",@"SHT_CUDA_INFO"
	.sectionflags	@""
	.align	4


	//----- nvinfo : EIATTR_CUDA_API_VERSION
	.align		4
        /*0000*/ 	.byte	0x04, 0x37
        /*0002*/ 	.short	(.L_253 - .L_252)
.L_252:
        /*0004*/ 	.word	0x00000082


	//----- nvinfo : EIATTR_KPARAM_INFO
	.align		4
.L_253:
        /*0008*/ 	.byte	0x04, 0x17
        /*000a*/ 	.short	(.L_255 - .L_254)
.L_254:
        /*000c*/ 	.word	0x00000000
        /*0010*/ 	.short	0x0001
        /*0012*/ 	.short	0x0010
        /*0014*/ 	.byte	0x00, 0xf0, 0x41, 0x00


	//----- nvinfo : EIATTR_KPARAM_INFO
	.align		4
.L_255:
        /*0018*/ 	.byte	0x04, 0x17
        /*001a*/ 	.short	(.L_257 - .L_256)
.L_256:
        /*001c*/ 	.word	0x00000000
        /*0020*/ 	.short	0x0000
        /*0022*/ 	.short	0x0000
        /*0024*/ 	.byte	0x00, 0xf0, 0x41, 0x00


	//----- nvinfo : EIATTR_SPARSE_MMA_MASK
	.align		4
.L_257:
        /*0028*/ 	.byte	0x03, 0x50
        /*002a*/ 	.short	0x0000


	//----- nvinfo : EIATTR_MAXREG_COUNT
	.align		4
        /*002c*/ 	.byte	0x03, 0x1b
        /*002e*/ 	.short	0x00ff


	//----- nvinfo : EIATTR_MERCURY_ISA_VERSION
	.align		4
        /*0030*/ 	.byte	0x03, 0x5f
        /*0032*/ 	.short	0x0101


	//----- nvinfo : EIATTR_VRC_CTA_INIT_COUNT
	.align		4
        /*0034*/ 	.byte	0x02, 0x4a
	.zero		1
	.zero		1


	//----- nvinfo : EIATTR_EXIT_INSTR_OFFSETS
	.align		4
        /*0038*/ 	.byte	0x04, 0x1c
        /*003a*/ 	.short	(.L_259 - .L_258)


	//   ....[0]....
.L_258:
        /*003c*/ 	.word	0x000000c0


	//   ....[1]....
        /*0040*/ 	.word	0x00000190


	//----- nvinfo : EIATTR_CBANK_PARAM_SIZE
	.align		4
.L_259:
        /*0044*/ 	.byte	0x03, 0x19
        /*0046*/ 	.short	0x0020


	//----- nvinfo : EIATTR_PARAM_CBANK
	.align		4
        /*0048*/ 	.byte	0x04, 0x0a
        /*004a*/ 	.short	(.L_261 - .L_260)
	.align		4
.L_260:
        /*004c*/ 	.word	index@(.nv.constant0._Z14matrixAdd_cuda6matrixS_)
        /*0050*/ 	.short	0x0380
        /*0052*/ 	.short	0x0020


	//----- nvinfo : EIATTR_SW_WAR
	.align		4
.L_261:
        /*0054*/ 	.byte	0x04, 0x36
        /*0056*/ 	.short	(.L_263 - .L_262)
.L_262:
        /*0058*/ 	.word	0x00000008
.L_263:


//--------------------- .nv.info._Z14matrixCpy_cuda6matrixS_ --------------------------
	.section	.nv.info._Z14matrixCpy_cuda6matrixS_,"",@"SHT_CUDA_INFO"
	.sectionflags	@""
	.align	4


	//----- nvinfo : EIATTR_CUDA_API_VERSION
	.align		4
        /*0000*/ 	.byte	0x04, 0x37
        /*0002*/ 	.short	(.L_265 - .L_264)
.L_264:
        /*0004*/ 	.word	0x00000082


	//----- nvinfo : EIATTR_KPARAM_INFO
	.align		4
.L_265:
        /*0008*/ 	.byte	0x04, 0x17
        /*000a*/ 	.short	(.L_267 - .L_266)
.L_266:
        /*000c*/ 	.word	0x00000000
        /*0010*/ 	.short	0x0001
        /*0012*/ 	.short	0x0010
        /*0014*/ 	.byte	0x00, 0xf0, 0x41, 0x00


	//----- nvinfo : EIATTR_KPARAM_INFO
	.align		4
.L_267:
        /*0018*/ 	.byte	0x04, 0x17
        /*001a*/ 	.short	(.L_269 - .L_268)
.L_268:
        /*001c*/ 	.word	0x00000000
        /*0020*/ 	.short	0x0000
        /*0022*/ 	.short	0x0000
        /*0024*/ 	.byte	0x00, 0xf0, 0x41, 0x00


	//----- nvinfo : EIATTR_SPARSE_MMA_MASK
	.align		4
.L_269:
        /*0028*/ 	.byte	0x03, 0x50
        /*002a*/ 	.short	0x0000


	//----- nvinfo : EIATTR_MAXREG_COUNT
	.align		4
        /*002c*/ 	.byte	0x03, 0x1b
        /*002e*/ 	.short	0x00ff


	//----- nvinfo : EIATTR_MERCURY_ISA_VERSION
	.align		4
        /*0030*/ 	.byte	0x03, 0x5f
        /*0032*/ 	.short	0x0101


	//----- nvinfo : EIATTR_VRC_CTA_INIT_COUNT
	.align		4
        /*0034*/ 	.byte	0x02, 0x4a
	.zero		1
	.zero		1


	//----- nvinfo : EIATTR_EXIT_INSTR_OFFSETS
	.align		4
        /*0038*/ 	.byte	0x04, 0x1c
        /*003a*/ 	.short	(.L_271 - .L_270)


	//   ....[0]....
.L_270:
        /*003c*/ 	.word	0x000000c0


	//   ....[1]....
        /*0040*/ 	.word	0x00000170


	//----- nvinfo : EIATTR_CBANK_PARAM_SIZE
	.align		4
.L_271:
        /*0044*/ 	.byte	0x03, 0x19
        /*0046*/ 	.short	0x0020


	//----- nvinfo : EIATTR_PARAM_CBANK
	.align		4
        /*0048*/ 	.byte	0x04, 0x0a
        /*004a*/ 	.short	(.L_273 - .L_272)
	.align		4
.L_272:
        /*004c*/ 	.word	index@(.nv.constant0._Z14matrixCpy_cuda6matrixS_)
        /*0050*/ 	.short	0x0380
        /*0052*/ 	.short	0x0020


	//----- nvinfo : EIATTR_SW_WAR
	.align		4
.L_273:
        /*0054*/ 	.byte	0x04, 0x36
        /*0056*/ 	.short	(.L_275 - .L_274)
.L_274:
        /*0058*/ 	.word	0x00000008
.L_275:


//--------------------- .nv.callgraph             --------------------------
	.section	.nv.callgraph,"",@"SHT_CUDA_CALLGRAPH"
	.align	4
	.sectionentsize	8
	.align		4
        /*0000*/ 	.word	0x00000000
	.align		4
        /*0004*/ 	.word	0xffffffff
	.align		4
        /*0008*/ 	.word	0x00000000
	.align		4
        /*000c*/ 	.word	0xfffffffe
	.align		4
        /*0010*/ 	.word	0x00000000
	.align		4
        /*0014*/ 	.word	0xfffffffd
	.align		4
        /*0018*/ 	.word	0x00000000
	.align		4
        /*001c*/ 	.word	0xfffffffc


//--------------------- .text._Z15matrixAdam_cudadi6matrixS_S_S_ --------------------------
	.section	.text._Z15matrixAdam_cudadi6matrixS_S_S_,"ax",@progbits
	.align	128
        .global         _Z15matrixAdam_cudadi6matrixS_S_S_
        .type           _Z15matrixAdam_cudadi6matrixS_S_S_,@function
        .size           _Z15matrixAdam_cudadi6matrixS_S_S_,(.L_x_89 - _Z15matrixAdam_cudadi6matrixS_S_S_)
        .other          _Z15matrixAdam_cudadi6matrixS_S_S_,@"STO_CUDA_ENTRY STV_DEFAULT"
_Z15matrixAdam_cudadi6matrixS_S_S_:
.text._Z15matrixAdam_cudadi6matrixS_S_S_:
[----:B------:R-:W-:Y:S01]  /*0000*/  LDC R1, c[0x0][0x37c] ;  /* 0x0000df00ff017b82 */ /* 0x000fe20000000800 */
[----:B------:R-:W0:Y:S07]  /*0010*/  S2R R0, SR_TID.X ;  /* 0x0000000000007919 */ /* 0x000e2e0000002100 */
[----:B------:R-:W1:Y:S01]  /*0020*/  LDC R4, c[0x0][0x364] ;  /* 0x0000d900ff047b82 */ /* 0x000e620000000800 */
[----:B------:R-:W2:Y:S01]  /*0030*/  LDCU.64 UR6, c[0x0][0x3c0] ;  /* 0x00007800ff0677ac */ /* 0x000ea20008000a00 */
[----:B------:R-:W1:Y:S06]  /*0040*/  S2R R5, SR_TID.Y ;  /* 0x0000000000057919 */ /* 0x000e6c0000002200 */
[----:B------:R-:W0:Y:S08]  /*0050*/  S2UR UR5, SR_CTAID.X ;  /* 0x00000000000579c3 */ /* 0x000e300000002500 */
[----:B------:R-:W0:Y:S08]  /*0060*/  LDC R3, c[0x0][0x360] ;  /* 0x0000d800ff037b82 */ /* 0x000e300000000800 */
[----:B------:R-:W1:Y:S01]  /*0070*/  S2UR UR4, SR_CTAID.Y ;  /* 0x00000000000479c3 */ /* 0x000e620000002600 */
[----:B0-----:R-:W-:-:S05]  /*0080*/  IMAD R3, R3, UR5, R0 ;  /* 0x0000000503037c24 */ /* 0x001fca000f8e0200 */
[----:B--2---:R-:W-:Y:S01]  /*0090*/  ISETP.GE.AND P0, PT, R3, UR7, PT ;  /* 0x0000000703007c0c */ /* 0x004fe2000bf06270 */
[----:B-1----:R-:W-:-:S05]  /*00a0*/  IMAD R4, R4, UR4, R5 ;  /* 0x0000000404047c24 */ /* 0x002fca000f8e0205 */
[C---:B------:R-:W-:Y:S01]  /*00b0*/  ISETP.GE.OR P0, PT, R4.reuse, UR6, P0 ;  /* 0x0000000604007c0c */ /* 0x040fe20008706670 */
[----:B------:R-:W-:-:S12]  /*00c0*/  IMAD R4, R4, UR7, R3 ;  /* 0x0000000704047c24 */ /* 0x000fd8000f8e0203 */
[----:B------:R-:W-:Y:S05]  /*00d0*/  @P0 EXIT ;  /* 0x000000000000094d */ /* 0x000fea0003800000 */
[----:B------:R-:W0:Y:S01]  /*00e0*/  LDC.64 R12, c[0x0][0x3b8] ;  /* 0x0000ee00ff0c7b82 */ /* 0x000e220000000a00 */
[----:B------:R-:W1:Y:S07]  /*00f0*/  LDCU.64 UR4, c[0x0][0x358] ;  /* 0x00006b00ff0477ac */ /* 0x000e6e0008000a00 */
[----:B------:R-:W2:Y:S01]  /*0100*/  LDC.64 R2, c[0x0][0x3a8] ;  /* 0x0000ea00ff027b82 */ /* 0x000ea20000000a00 */
[----:B------:R-:W-:Y:S01]  /*0110*/  UMOV UR6, 0x9999999a ;  /* 0x9999999a00067882 */ /* 0x000fe20000000000 */
[----:B------:R-:W-:-:S06]  /*0120*/  UMOV UR7, 0x3fb99999 ;  /* 0x3fb9999900077882 */ /* 0x000fcc0000000000 */
[----:B------:R-:W3:Y:S01]  /*0130*/  LDC.64 R14, c[0x0][0x398] ;  /* 0x0000e600ff0e7b82 */ /* 0x000ee20000000a00 */
[----:B0-----:R-:W-:-:S05]  /*0140*/  IMAD.WIDE R12, R4, 0x8, R12 ;  /* 0x00000008040c7825 */ /* 0x001fca00078e020c */
[----:B-1----:R-:W4:Y:S01]  /*0150*/  LDG.E.64 R8, desc[UR4][R12.64] ;  /* 0x000000040c087981 */ /* 0x002f22000c1e1b00 */
[----:B--2---:R-:W-:-:S05]  /*0160*/  IMAD.WIDE R2, R4, 0x8, R2 ;  /* 0x0000000804027825 */ /* 0x004fca00078e0202 */
[----:B------:R-:W2:Y:S01]  /*0170*/  LDG.E.64 R6, desc[UR4][R2.64] ;  /* 0x0000000402067981 */ /* 0x000ea2000c1e1b00 */
[----:B---3--:R-:W-:Y:S01]  /*0180*/  IMAD.WIDE R14, R4, 0x8, R14 ;  /* 0x00000008040e7825 */ /* 0x008fe200078e020e */
[----:B----4-:R-:W-:Y:S01]  /*0190*/  DMUL R8, R8, UR6 ;  /* 0x0000000608087c28 */ /* 0x010fe20008000000 */
[----:B------:R-:W-:Y:S01]  /*01a0*/  UMOV UR6, 0xcccccccd ;  /* 0xcccccccd00067882 */ /* 0x000fe20000000000 */
[----:B------:R-:W-:-:S06]  /*01b0*/  UMOV UR7, 0x3feccccc ;  /* 0x3feccccc00077882 */ /* 0x000fcc0000000000 */
[----:B--2---:R-:W-:-:S07]  /*01c0*/  DFMA R6, R6, UR6, R8 ;  /* 0x0000000606067c2b */ /* 0x004fce0008000008 */
[----:B------:R0:W-:Y:S04]  /*01d0*/  STG.E.64 desc[UR4][R2.64], R6 ;  /* 0x0000000602007986 */ /* 0x0001e8000c101b04 */
[----:B------:R-:W2:Y:S04]  /*01e0*/  LDG.E.64 R8, desc[UR4][R12.64] ;  /* 0x000000040c087981 */ /* 0x000ea8000c1e1b00 */
[----:B------:R-:W3:Y:S01]  /*01f0*/  LDG.E.64 R10, desc[UR4][R14.64] ;  /* 0x000000040e0a7981 */ /* 0x000ee2000c1e1b00 */
[----:B------:R-:W-:Y:S01]  /*0200*/  UMOV UR6, 0xd2f1a9fc ;  /* 0xd2f1a9fc00067882 */ /* 0x000fe20000000000 */
[----:B------:R-:W-:-:S02]  /*0210*/  UMOV UR7, 0x3f50624d ;  /* 0x3f50624d00077882 */ /* 0x000fc40000000000 */
[----:B--2---:R-:W-:Y:S01]  /*0220*/  DMUL R16, R8, UR6 ;  /* 0x0000000608107c28 */ /* 0x004fe20008000000 */
[----:B------:R-:W-:Y:S01]  /*0230*/  UMOV UR6, 0xd916872b ;  /* 0xd916872b00067882 */ /* 0x000fe20000000000 */
[----:B------:R-:W-:-:S06]  /*0240*/  UMOV UR7, 0x3feff7ce ;  /* 0x3feff7ce00077882 */ /* 0x000fcc0000000000 */
[----:B------:R-:W-:-:S08]  /*0250*/  DMUL R16, R8, R16 ;  /* 0x0000001008107228 */ /* 0x000fd00000000000 */
[----:B---3--:R-:W-:Y:S01]  /*0260*/  DFMA R10, R10, UR6, R16 ;  /* 0x000000060a0a7c2b */ /* 0x008fe20008000010 */
[----:B------:R-:W0:Y:S06]  /*0270*/  LDCU UR6, c[0x0][0x388] ;  /* 0x00007100ff0677ac */ /* 0x000e2c0008000800 */
[----:B------:R1:W-:Y:S04]  /*0280*/  STG.E.64 desc[UR4][R14.64], R10 ;  /* 0x0000000a0e007986 */ /* 0x0003e8000c101b04 */
[----:B------:R1:W5:Y:S01]  /*0290*/  LDG.E.64 R8, desc[UR4][R2.64] ;  /* 0x0000000402087981 */ /* 0x000362000c1e1b00 */
[----:B------:R-:W-:Y:S01]  /*02a0*/  IMAD.MOV.U32 R29, RZ, RZ, 0x3feccccc ;  /* 0x3fecccccff1d7424 */ /* 0x000fe200078e00ff */
[----:B------:R-:W-:Y:S01]  /*02b0*/  MOV R0, 0x310 ;  /* 0x0000031000007802 */ /* 0x000fe20000000f00 */
[----:B0-----:R-:W0:Y:S01]  /*02c0*/  I2F.F64 R6, UR6 ;  /* 0x0000000600067d12 */ /* 0x001e220008201c00 */
[----:B------:R-:W-:Y:S01]  /*02d0*/  UMOV UR6, 0xcccccccd ;  /* 0xcccccccd00067882 */ /* 0x000fe20000000000 */
[----:B0-----:R-:W-:-:S02]  /*02e0*/  IMAD.MOV.U32 R28, RZ, RZ, R6 ;  /* 0x000000ffff1c7224 */ /* 0x001fc400078e0006 */
[----:B-1----:R-:W-:-:S07]  /*02f0*/  IMAD.MOV.U32 R5, RZ, RZ, R7 ;  /* 0x000000ffff057224 */ /* 0x002fce00078e0007 */
[----:B-----5:R-:W-:Y:S05]  /*0300*/  CALL.REL.NOINC `($_Z15matrixAdam_cudadi6matrixS_S_S_$__internal_accurate_pow) ;  /* 0x0000001000047944 */ /* 0x020fea0003c00000 */
[----:B------:R-:W0:Y:S01]  /*0310*/  LDCU UR6, c[0x0][0x388] ;  /* 0x00007100ff0677ac */ /* 0x000e220008000800 */
[----:B------:R-:W-:Y:S01]  /*0320*/  IMAD.MOV.U32 R2, RZ, RZ, R5 ;  /* 0x000000ffff027224 */ /* 0x000fe200078e0005 */
[----:B------:R-:W-:Y:S01]  /*0330*/  FSETP.GEU.AND P2, PT, |R9|, 6.5827683646048100446e-37, PT ;  /* 0x036000000900780b */ /* 0x000fe20003f4e200 */
[----:B------:R-:W-:Y:S01]  /*0340*/  IMAD.MOV.U32 R3, RZ, RZ, R18 ;  /* 0x000000ffff037224 */ /* 0x000fe200078e0012 */
[----:B------:R-:W-:Y:S05]  /*0350*/  BSSY.RECONVERGENT B0, `(.L_x_0) ;  /* 0x0000018000007945 */ /* 0x000fea0003800200 */
[----:B------:R-:W-:Y:S01]  /*0360*/  DADD R2, -R2, 1 ;  /* 0x3ff0000002027429 */ /* 0x000fe20000000100 */
[----:B0-----:R-:W-:-:S09]  /*0370*/  ISETP.NE.AND P1, PT, RZ, UR6, PT ;  /* 0x00000006ff007c0c */ /* 0x001fd2000bf25270 */
[----:B------:R-:W-:Y:S02]  /*0380*/  FSEL R13, R3, RZ, P1 ;  /* 0x000000ff030d7208 */ /* 0x000fe40000800000 */
[----:B------:R-:W-:Y:S01]  /*0390*/  FSEL R12, R2, RZ, P1 ;  /* 0x000000ff020c7208 */ /* 0x000fe20000800000 */
[----:B------:R-:W-:Y:S01]  /*03a0*/  IMAD.MOV.U32 R2, RZ, RZ, 0x1 ;  /* 0x00000001ff027424 */ /* 0x000fe200078e00ff */
[----:B------:R-:W0:Y:S05]  /*03b0*/  MUFU.RCP64H R3, R13 ;  /* 0x0000000d00037308 */ /* 0x000e2a0000001800 */
[----:B0-----:R-:W-:-:S08]  /*03c0*/  DFMA R14, -R12, R2, 1 ;  /* 0x3ff000000c0e742b */ /* 0x001fd00000000102 */
[----:B------:R-:W-:-:S08]  /*03d0*/  DFMA R14, R14, R14, R14 ;  /* 0x0000000e0e0e722b */ /* 0x000fd0000000000e */
[----:B------:R-:W-:-:S08]  /*03e0*/  DFMA R14, R2, R14, R2 ;  /* 0x0000000e020e722b */ /* 0x000fd00000000002 */
[----:B------:R-:W-:-:S08]  /*03f0*/  DFMA R2, -R12, R14, 1 ;  /* 0x3ff000000c02742b */ /* 0x000fd0000000010e */
[----:B------:R-:W-:-:S08]  /*0400*/  DFMA R2, R14, R2, R14 ;  /* 0x000000020e02722b */ /* 0x000fd0000000000e */
[----:B------:R-:W-:-:S08]  /*0410*/  DMUL R14, R8, R2 ;  /* 0x00000002080e7228 */ /* 0x000fd00000000000 */
[----:B------:R-:W-:-:S08]  /*0420*/  DFMA R16, -R12, R14, R8 ;  /* 0x0000000e0c10722b */ /* 0x000fd00000000108 */
[----:B------:R-:W-:-:S10]  /*0430*/  DFMA R2, R2, R16, R14 ;  /* 0x000000100202722b */ /* 0x000fd4000000000e */
[----:B------:R-:W-:-:S05]  /*0440*/  FFMA R0, RZ, R13, R3 ;  /* 0x0000000dff007223 */ /* 0x000fca0000000003 */
[----:B------:R-:W-:-:S13]  /*0450*/  FSETP.GT.AND P0, PT, |R0|, 1.469367938527859385e-39, PT ;  /* 0x001000000000780b */ /* 0x000fda0003f04200 */
[----:B------:R-:W-:Y:S05]  /*0460*/  @P0 BRA P2, `(.L_x_1) ;  /* 0x0000000000180947 */ /* 0x000fea0001000000 */
[----:B------:R-:W-:Y:S01]  /*0470*/  MOV R14, R8 ;  /* 0x00000008000e7202 */ /* 0x000fe20000000f00 */
[----:B------:R-:W-:Y:S01]  /*0480*/  IMAD.MOV.U32 R15, RZ, RZ, R9 ;  /* 0x000000ffff0f7224 */ /* 0x000fe200078e0009 */
[----:B------:R-:W-:-:S07]  /*0490*/  MOV R0, 0x4b0 ;  /* 0x000004b000007802 */ /* 0x000fce0000000f00 */
[----:B------:R-:W-:Y:S05]  /*04a0*/  CALL.REL.NOINC `($__internal_0_$__cuda_sm20_div_rn_f64_full) ;  /* 0x00000004007c7944 */ /* 0x000fea0003c00000 */
[----:B------:R-:W-:Y:S02]  /*04b0*/  IMAD.MOV.U32 R2, RZ, RZ, R20 ;  /* 0x000000ffff027224 */ /* 0x000fe400078e0014 */
[----:B------:R-:W-:-:S07]  /*04c0*/  IMAD.MOV.U32 R3, RZ, RZ, R21 ;  /* 0x000000ffff037224 */ /* 0x000fce00078e0015 */
.L_x_1:
[----:B------:R-:W-:Y:S05]  /*04d0*/  BSYNC.RECONVERGENT B0 ;  /* 0x0000000000007941 */ /* 0x000fea0003800200 */
.L_x_0:
[----:B------:R-:W-:Y:S01]  /*04e0*/  IMAD.MOV.U32 R28, RZ, RZ, R6 ;  /* 0x000000ffff1c7224 */ /* 0x000fe200078e0006 */
[----:B------:R-:W-:Y:S01]  /*04f0*/  MOV R0, 0x540 ;  /* 0x0000054000007802 */ /* 0x000fe20000000f00 */
[----:B------:R-:W-:Y:S01]  /*0500*/  IMAD.MOV.U32 R5, RZ, RZ, R7 ;  /* 0x000000ffff057224 */ /* 0x000fe200078e0007 */
[----:B------:R-:W-:Y:S01]  /*0510*/  UMOV UR6, 0xd916872b ;  /* 0xd916872b00067882 */ /* 0x000fe20000000000 */
[----:B------:R-:W-:-:S07]  /*0520*/  IMAD.MOV.U32 R29, RZ, RZ, 0x3feff7ce ;  /* 0x3feff7ceff1d7424 */ /* 0x000fce00078e00ff */
[----:B------:R-:W-:Y:S05]  /*0530*/  CALL.REL.NOINC `($_Z15matrixAdam_cudadi6matrixS_S_S_$__internal_accurate_pow) ;  /* 0x0000000c00787944 */ /* 0x000fea0003c00000 */
[----:B------:R-:W-:Y:S01]  /*0540*/  MOV R6, R5 ;  /* 0x0000000500067202 */ /* 0x000fe20000000f00 */
[----:B------:R-:W-:Y:S01]  /*0550*/  IMAD.MOV.U32 R7, RZ, RZ, R18 ;  /* 0x000000ffff077224 */ /* 0x000fe200078e0012 */
[----:B------:R-:W-:Y:S05]  /*0560*/  BSSY.RECONVERGENT B0, `(.L_x_2) ;  /* 0x000001a000007945 */ /* 0x000fea0003800200 */
[----:B------:R-:W-:-:S10]  /*0570*/  DADD R6, -R6, 1 ;  /* 0x3ff0000006067429 */ /* 0x000fd40000000100 */
[----:B------:R-:W-:Y:S02]  /*0580*/  FSEL R9, R7, RZ, P1 ;  /* 0x000000ff07097208 */ /* 0x000fe40000800000 */
[----:B------:R-:W-:Y:S01]  /*0590*/  FSEL R8, R6, RZ, P1 ;  /* 0x000000ff06087208 */ /* 0x000fe20000800000 */
[----:B------:R-:W-:Y:S01]  /*05a0*/  IMAD.MOV.U32 R6, RZ, RZ, 0x1 ;  /* 0x00000001ff067424 */ /* 0x000fe200078e00ff */
[----:B------:R-:W0:Y:S01]  /*05b0*/  MUFU.RCP64H R7, R9 ;  /* 0x0000000900077308 */ /* 0x000e220000001800 */
[----:B------:R-:W-:-:S04]  /*05c0*/  FSETP.GEU.AND P1, PT, |R11|, 6.5827683646048100446e-37, PT ;  /* 0x036000000b00780b */ /* 0x000fc80003f2e200 */
        /* <DEDUP_REMOVED lines=11> */
[----:B------:R-:W-:Y:S01]  /*0680*/  IMAD.MOV.U32 R14, RZ, RZ, R10 ;  /* 0x000000ffff0e7224 */ /* 0x000fe200078e000a */
[----:B------:R-:W-:Y:S01]  /*0690*/  MOV R0, 0x6e0 ;  /* 0x000006e000007802 */ /* 0x000fe20000000f00 */
[----:B------:R-:W-:Y:S02]  /*06a0*/  IMAD.MOV.U32 R15, RZ, RZ, R11 ;  /* 0x000000ffff0f7224 */ /* 0x000fe400078e000b */
[----:B------:R-:W-:Y:S02]  /*06b0*/  IMAD.MOV.U32 R12, RZ, RZ, R8 ;  /* 0x000000ffff0c7224 */ /* 0x000fe400078e0008 */
[----:B------:R-:W-:-:S07]  /*06c0*/  IMAD.MOV.U32 R13, RZ, RZ, R9 ;  /* 0x000000ffff0d7224 */ /* 0x000fce00078e0009 */
[----:B------:R-:W-:Y:S05]  /*06d0*/  CALL.REL.NOINC `($__internal_0_$__cuda_sm20_div_rn_f64_full) ;  /* 0x0000000000f07944 */ /* 0x000fea0003c00000 */
[----:B------:R-:W-:Y:S01]  /*06e0*/  MOV R6, R20 ;  /* 0x0000001400067202 */ /* 0x000fe20000000f00 */
[----:B------:R-:W-:-:S07]  /*06f0*/  IMAD.MOV.U32 R7, RZ, RZ, R21 ;  /* 0x000000ffff077224 */ /* 0x000fce00078e0015 */
.L_x_3:
[----:B------:R-:W-:Y:S05]  /*0700*/  BSYNC.RECONVERGENT B0 ;  /* 0x0000000000007941 */ /* 0x000fea0003800200 */
.L_x_2:
[----:B------:R-:W0:Y:S01]  /*0710*/  MUFU.RSQ64H R11, R7 ;  /* 0x00000007000b7308 */ /* 0x000e220000001c00 */
[----:B------:R-:W-:Y:S01]  /*0720*/  VIADD R10, R7, 0xfcb00000 ;  /* 0xfcb00000070a7836 */ /* 0x000fe20000000000 */
[----:B------:R-:W1:Y:S01]  /*0730*/  LDCU.64 UR6, c[0x0][0x380] ;  /* 0x00007000ff0677ac */ /* 0x000e620008000a00 */
[----:B------:R-:W-:Y:S01]  /*0740*/  IMAD.MOV.U32 R12, RZ, RZ, 0x0 ;  /* 0x00000000ff0c7424 */ /* 0x000fe200078e00ff */
[----:B------:R-:W-:Y:S01]  /*0750*/  BSSY.RECONVERGENT B0, `(.L_x_4) ;  /* 0x0000013000007945 */ /* 0x000fe20003800200 */
[----:B------:R-:W-:Y:S01]  /*0760*/  IMAD.MOV.U32 R13, RZ, RZ, 0x3fd80000 ;  /* 0x3fd80000ff0d7424 */ /* 0x000fe200078e00ff */
[----:B------:R-:W-:Y:S01]  /*0770*/  ISETP.GE.U32.AND P0, PT, R10, 0x7ca00000, PT ;  /* 0x7ca000000a00780c */ /* 0x000fe20003f06070 */
[----:B0-----:R-:W-:-:S08]  /*0780*/  DMUL R8, R10, R10 ;  /* 0x0000000a0a087228 */ /* 0x001fd00000000000 */
[----:B------:R-:W-:-:S08]  /*0790*/  DFMA R8, -R8, R6, 1 ;  /* 0x3ff000000808742b */ /* 0x000fd00000000106 */
[----:B------:R-:W-:Y:S02]  /*07a0*/  DFMA R12, R8, R12, 0.5 ;  /* 0x3fe00000080c742b */ /* 0x000fe4000000000c */
[----:B------:R-:W-:-:S08]  /*07b0*/  DMUL R8, R10, R8 ;  /* 0x000000080a087228 */ /* 0x000fd00000000000 */
[----:B------:R-:W-:Y:S02]  /*07c0*/  DFMA R18, R12, R8, R10 ;  /* 0x000000080c12722b */ /* 0x000fe4000000000a */
[----:B-1----:R-:W-:-:S06]  /*07d0*/  DMUL R8, R2, UR6 ;  /* 0x0000000602087c28 */ /* 0x002fcc0008000000 */
[----:B------:R-:W-:Y:S02]  /*07e0*/  DMUL R12, R18, R6 ;  /* 0x00000006120c7228 */ /* 0x000fe40000000000 */
[----:B------:R-:W-:Y:S02]  /*07f0*/  VIADD R17, R19, 0xfff00000 ;  /* 0xfff0000013117836 */ /* 0x000fe40000000000 */
[----:B------:R-:W-:-:S04]  /*0800*/  IMAD.MOV.U32 R16, RZ, RZ, R18 ;  /* 0x000000ffff107224 */ /* 0x000fc800078e0012 */
[----:B------:R-:W-:-:S08]  /*0810*/  DFMA R14, R12, -R12, R6 ;  /* 0x8000000c0c0e722b */ /* 0x000fd00000000006 */
[----:B------:R-:W-:Y:S01]  /*0820*/  DFMA R2, R14, R16, R12 ;  /* 0x000000100e02722b */ /* 0x000fe2000000000c */
[----:B------:R-:W-:Y:S10]  /*0830*/  @!P0 BRA `(.L_x_5) ;  /* 0x0000000000108947 */ /* 0x000ff40003800000 */
[----:B------:R-:W-:-:S07]  /*0840*/  MOV R0, 0x860 ;  /* 0x0000086000007802 */ /* 0x000fce0000000f00 */
[----:B------:R-:W-:Y:S05]  /*0850*/  CALL.REL.NOINC `($__internal_1_$__cuda_sm20_dsqrt_rn_f64_mediumpath_v1) ;  /* 0x0000000400fc7944 */ /* 0x000fea0003c00000 */
[----:B------:R-:W-:Y:S01]  /*0860*/  MOV R2, R5 ;  /* 0x0000000500027202 */ /* 0x000fe20000000f00 */
[----:B------:R-:W-:-:S07]  /*0870*/  IMAD.MOV.U32 R3, RZ, RZ, R6 ;  /* 0x000000ffff037224 */ /* 0x000fce00078e0006 */
.L_x_5:
[----:B------:R-:W-:Y:S05]  /*0880*/  BSYNC.RECONVERGENT B0 ;  /* 0x0000000000007941 */ /* 0x000fea0003800200 */
.L_x_4:
[----:B------:R-:W-:Y:S01]  /*0890*/  UMOV UR6, 0xe2308c3a ;  /* 0xe2308c3a00067882 */ /* 0x000fe20000000000 */
[----:B------:R-:W-:Y:S01]  /*08a0*/  UMOV UR7, 0x3e45798e ;  /* 0x3e45798e00077882 */ /* 0x000fe20000000000 */
[----:B------:R-:W-:Y:S01]  /*08b0*/  FSETP.GEU.AND P1, PT, |R9|, 6.5827683646048100446e-37, PT ;  /* 0x036000000900780b */ /* 0x000fe20003f2e200 */
[----:B------:R-:W-:Y:S01]  /*08c0*/  DADD R6, R2, UR6 ;  /* 0x0000000602067e29 */ /* 0x000fe20008000000 */
[----:B------:R-:W-:Y:S01]  /*08d0*/  BSSY.RECONVERGENT B0, `(.L_x_6) ;  /* 0x0000016000007945 */ /* 0x000fe20003800200 */
[----:B------:R-:W-:-:S04]  /*08e0*/  IMAD.MOV.U32 R2, RZ, RZ, 0x1 ;  /* 0x00000001ff027424 */ /* 0x000fc800078e00ff */
[----:B------:R-:W0:Y:S02]  /*08f0*/  MUFU.RCP64H R3, R7 ;  /* 0x0000000700037308 */ /* 0x000e240000001800 */
        /* <DEDUP_REMOVED lines=12> */
[----:B------:R-:W-:Y:S01]  /*09c0*/  MOV R13, R7 ;  /* 0x00000007000d7202 */ /* 0x000fe20000000f00 */
[----:B------:R-:W-:Y:S01]  /*09d0*/  IMAD.MOV.U32 R15, RZ, RZ, R9 ;  /* 0x000000ffff0f7224 */ /* 0x000fe200078e0009 */
[----:B------:R-:W-:Y:S01]  /*09e0*/  MOV R0, 0xa10 ;  /* 0x00000a1000007802 */ /* 0x000fe20000000f00 */
[----:B------:R-:W-:-:S07]  /*09f0*/  IMAD.MOV.U32 R12, RZ, RZ, R6 ;  /* 0x000000ffff0c7224 */ /* 0x000fce00078e0006 */
[----:B------:R-:W-:Y:S05]  /*0a00*/  CALL.REL.NOINC `($__internal_0_$__cuda_sm20_div_rn_f64_full) ;  /* 0x0000000000247944 */ /* 0x000fea0003c00000 */
[----:B------:R-:W-:Y:S02]  /*0a10*/  IMAD.MOV.U32 R2, RZ, RZ, R20 ;  /* 0x000000ffff027224 */ /* 0x000fe400078e0014 */
[----:B------:R-:W-:-:S07]  /*0a20*/  IMAD.MOV.U32 R3, RZ, RZ, R21 ;  /* 0x000000ffff037224 */ /* 0x000fce00078e0015 */
.L_x_7:
[----:B------:R-:W-:Y:S05]  /*0a30*/  BSYNC.RECONVERGENT B0 ;  /* 0x0000000000007941 */ /* 0x000fea0003800200 */
.L_x_6:
[----:B------:R-:W0:Y:S02]  /*0a40*/  LDC.64 R6, c[0x0][0x3c8] ;  /* 0x0000f200ff067b82 */ /* 0x000e240000000a00 */
[----:B0-----:R-:W-:-:S05]  /*0a50*/  IMAD.WIDE R4, R4, 0x8, R6 ;  /* 0x0000000804047825 */ /* 0x001fca00078e0206 */
[----:B------:R-:W2:Y:S02]  /*0a60*/  LDG.E.64 R6, desc[UR4][R4.64] ;  /* 0x0000000404067981 */ /* 0x000ea4000c1e1b00 */
[----:B--2---:R-:W-:-:S07]  /*0a70*/  DADD R6, R6, -R2 ;  /* 0x0000000006067229 */ /* 0x004fce0000000802 */
[----:B------:R-:W-:Y:S01]  /*0a80*/  STG.E.64 desc[UR4][R4.64], R6 ;  /* 0x0000000604007986 */ /* 0x000fe2000c101b04 */
[----:B------:R-:W-:Y:S05]  /*0a90*/  EXIT ;  /* 0x000000000000794d */ /* 0x000fea0003800000 */
        .weak           $__internal_0_$__cuda_sm20_div_rn_f64_full
        .type           $__internal_0_$__cuda_sm20_div_rn_f64_full,@function
        .size           $__internal_0_$__cuda_sm20_div_rn_f64_full,($__internal_1_$__cuda_sm20_dsqrt_rn_f64_mediumpath_v1 - $__internal_0_$__cuda_sm20_div_rn_f64_full)
$__internal_0_$__cuda_sm20_div_rn_f64_full:
[C---:B------:R-:W-:Y:S01]  /*0aa0*/  FSETP.GEU.AND P0, PT, |R13|.reuse, 1.469367938527859385e-39, PT ;  /* 0x001000000d00780b */ /* 0x040fe20003f0e200 */
[----:B------:R-:W-:Y:S01]  /*0ab0*/  IMAD.MOV.U32 R20, RZ, RZ, 0x1 ;  /* 0x00000001ff147424 */ /* 0x000fe200078e00ff */
[----:B------:R-:W-:Y:S01]  /*0ac0*/  LOP3.LUT R8, R13, 0x800fffff, RZ, 0xc0, !PT ;  /* 0x800fffff0d087812 */ /* 0x000fe200078ec0ff */
[----:B------:R-:W-:Y:S01]  /*0ad0*/  BSSY.RECONVERGENT B1, `(.L_x_8) ;  /* 0x0000054000017945 */ /* 0x000fe20003800200 */
[C---:B------:R-:W-:Y:S02]  /*0ae0*/  FSETP.GEU.AND P3, PT, |R15|.reuse, 1.469367938527859385e-39, PT ;  /* 0x001000000f00780b */ /* 0x040fe40003f6e200 */
[----:B------:R-:W-:Y:S01]  /*0af0*/  LOP3.LUT R9, R8, 0x3ff00000, RZ, 0xfc, !PT ;  /* 0x3ff0000008097812 */ /* 0x000fe200078efcff */
[----:B------:R-:W-:Y:S01]  /*0b00*/  IMAD.MOV.U32 R8, RZ, RZ, R12 ;  /* 0x000000ffff087224 */ /* 0x000fe200078e000c */
[----:B------:R-:W-:Y:S02]  /*0b10*/  LOP3.LUT R5, R15, 0x7ff00000, RZ, 0xc0, !PT ;  /* 0x7ff000000f057812 */ /* 0x000fe400078ec0ff */
[----:B------:R-:W-:-:S03]  /*0b20*/  LOP3.LUT R26, R13, 0x7ff00000, RZ, 0xc0, !PT ;  /* 0x7ff000000d1a7812 */ /* 0x000fc600078ec0ff */
[----:B------:R-:W-:Y:S01]  /*0b30*/  @!P0 DMUL R8, R12, 8.98846567431157953865e+307 ;  /* 0x7fe000000c088828 */ /* 0x000fe20000000000 */
[----:B------:R-:W-:-:S03]  /*0b40*/  ISETP.GE.U32.AND P2, PT, R5, R26, PT ;  /* 0x0000001a0500720c */ /* 0x000fc60003f46070 */
[----:B------:R-:W-:Y:S01]  /*0b50*/  @!P3 LOP3.LUT R18, R13, 0x7ff00000, RZ, 0xc0, !PT ;  /* 0x7ff000000d12b812 */ /* 0x000fe200078ec0ff */
[----:B------:R-:W-:Y:S01]  /*0b60*/  @!P3 IMAD.MOV.U32 R24, RZ, RZ, RZ ;  /* 0x000000ffff18b224 */ /* 0x000fe200078e00ff */
[----:B------:R-:W0:Y:S02]  /*0b70*/  MUFU.RCP64H R21, R9 ;  /* 0x0000000900157308 */ /* 0x000e240000001800 */
[----:B------:R-:W-:Y:S01]  /*0b80*/  @!P3 ISETP.GE.U32.AND P4, PT, R5, R18, PT ;  /* 0x000000120500b20c */ /* 0x000fe20003f86070 */
[----:B------:R-:W-:Y:S01]  /*0b90*/  IMAD.MOV.U32 R18, RZ, RZ, 0x1ca00000 ;  /* 0x1ca00000ff127424 */ /* 0x000fe200078e00ff */
[----:B------:R-:W-:-:S04]  /*0ba0*/  @!P0 LOP3.LUT R26, R9, 0x7ff00000, RZ, 0xc0, !PT ;  /* 0x7ff00000091a8812 */ /* 0x000fc800078ec0ff */
[----:B------:R-:W-:-:S04]  /*0bb0*/  @!P3 SEL R19, R18, 0x63400000, !P4 ;  /* 0x634000001213b807 */ /* 0x000fc80006000000 */
[----:B------:R-:W-:-:S04]  /*0bc0*/  @!P3 LOP3.LUT R19, R19, 0x80000000, R15, 0xf8, !PT ;  /* 0x800000001313b812 */ /* 0x000fc800078ef80f */
[----:B------:R-:W-:Y:S01]  /*0bd0*/  @!P3 LOP3.LUT R25, R19, 0x100000, RZ, 0xfc, !PT ;  /* 0x001000001319b812 */ /* 0x000fe200078efcff */
[----:B0-----:R-:W-:Y:S01]  /*0be0*/  DFMA R16, R20, -R8, 1 ;  /* 0x3ff000001410742b */ /* 0x001fe20000000808 */
[----:B------:R-:W-:-:S07]  /*0bf0*/  IMAD.MOV.U32 R19, RZ, RZ, R5 ;  /* 0x000000ffff137224 */ /* 0x000fce00078e0005 */
[----:B------:R-:W-:-:S08]  /*0c00*/  DFMA R16, R16, R16, R16 ;  /* 0x000000101010722b */ /* 0x000fd00000000010 */
[----:B------:R-:W-:Y:S01]  /*0c10*/  DFMA R20, R20, R16, R20 ;  /* 0x000000101414722b */ /* 0x000fe20000000014 */
[----:B------:R-:W-:Y:S02]  /*0c20*/  SEL R17, R18, 0x63400000, !P2 ;  /* 0x6340000012117807 */ /* 0x000fe40005000000 */
[----:B------:R-:W-:Y:S02]  /*0c30*/  MOV R16, R14 ;  /* 0x0000000e00107202 */ /* 0x000fe40000000f00 */
[----:B------:R-:W-:-:S03]  /*0c40*/  LOP3.LUT R17, R17, 0x800fffff, R15, 0xf8, !PT ;  /* 0x800fffff11117812 */ /* 0x000fc600078ef80f */
[----:B------:R-:W-:-:S03]  /*0c50*/  DFMA R22, R20, -R8, 1 ;  /* 0x3ff000001416742b */ /* 0x000fc60000000808 */
[----:B------:R-:W-:-:S05]  /*0c60*/  @!P3 DFMA R16, R16, 2, -R24 ;  /* 0x400000001010b82b */ /* 0x000fca0000000818 */
[----:B------:R-:W-:-:S05]  /*0c70*/  DFMA R22, R20, R22, R20 ;  /* 0x000000161416722b */ /* 0x000fca0000000014 */
[----:B------:R-:W-:-:S03]  /*0c80*/  @!P3 LOP3.LUT R19, R17, 0x7ff00000, RZ, 0xc0, !PT ;  /* 0x7ff000001113b812 */ /* 0x000fc600078ec0ff */
[----:B------:R-:W-:Y:S02]  /*0c90*/  DMUL R20, R22, R16 ;  /* 0x0000001016147228 */ /* 0x000fe40000000000 */
[----:B------:R-:W-:-:S05]  /*0ca0*/  VIADD R27, R19, 0xffffffff ;  /* 0xffffffff131b7836 */ /* 0x000fca0000000000 */
[----:B------:R-:W-:Y:S01]  /*0cb0*/  ISETP.GT.U32.AND P0, PT, R27, 0x7feffffe, PT ;  /* 0x7feffffe1b00780c */ /* 0x000fe20003f04070 */
[----:B------:R-:W-:Y:S01]  /*0cc0*/  VIADD R27, R26, 0xffffffff ;  /* 0xffffffff1a1b7836 */ /* 0x000fe20000000000 */
[----:B------:R-:W-:-:S04]  /*0cd0*/  DFMA R24, R20, -R8, R16 ;  /* 0x800000081418722b */ /* 0x000fc80000000010 */
[----:B------:R-:W-:-:S04]  /*0ce0*/  ISETP.GT.U32.OR P0, PT, R27, 0x7feffffe, P0 ;  /* 0x7feffffe1b00780c */ /* 0x000fc80000704470 */
[----:B------:R-:W-:-:S09]  /*0cf0*/  DFMA R24, R22, R24, R20 ;  /* 0x000000181618722b */ /* 0x000fd20000000014 */
[----:B------:R-:W-:Y:S05]  /*0d00*/  @P0 BRA `(.L_x_9) ;  /* 0x00000000006c0947 */ /* 0x000fea0003800000 */
[----:B------:R-:W-:-:S04]  /*0d10*/  LOP3.LUT R20, R13, 0x7ff00000, RZ, 0xc0, !PT ;  /* 0x7ff000000d147812 */ /* 0x000fc800078ec0ff */
[CC--:B------:R-:W-:Y:S02]  /*0d20*/  VIADDMNMX R14, R5.reuse, -R20.reuse, 0xb9600000, !PT ;  /* 0xb9600000050e7446 */ /* 0x0c0fe40007800914 */
[----:B------:R-:W-:Y:S02]  /*0d30*/  ISETP.GE.U32.AND P0, PT, R5, R20, PT ;  /* 0x000000140500720c */ /* 0x000fe40003f06070 */
[----:B------:R-:W-:Y:S01]  /*0d40*/  VIMNMX R5, PT, PT, R14, 0x46a00000, PT ;  /* 0x46a000000e057848 */ /* 0x000fe20003fe0100 */
[----:B------:R-:W-:Y:S01]  /*0d50*/  IMAD.MOV.U32 R14, RZ, RZ, RZ ;  /* 0x000000ffff0e7224 */ /* 0x000fe200078e00ff */
[----:B------:R-:W-:-:S05]  /*0d60*/  SEL R18, R18, 0x63400000, !P0 ;  /* 0x6340000012127807 */ /* 0x000fca0004000000 */
[----:B------:R-:W-:-:S05]  /*0d70*/  IMAD.IADD R5, R5, 0x1, -R18 ;  /* 0x0000000105057824 */ /* 0x000fca00078e0a12 */
[----:B------:R-:W-:-:S06]  /*0d80*/  IADD3 R15, PT, PT, R5, 0x7fe00000, RZ ;  /* 0x7fe00000050f7810 */ /* 0x000fcc0007ffe0ff */
[----:B------:R-:W-:-:S10]  /*0d90*/  DMUL R20, R24, R14 ;  /* 0x0000000e18147228 */ /* 0x000fd40000000000 */
[----:B------:R-:W-:-:S13]  /*0da0*/  FSETP.GTU.AND P0, PT, |R21|, 1.469367938527859385e-39, PT ;  /* 0x001000001500780b */ /* 0x000fda0003f0c200 */
[----:B------:R-:W-:Y:S05]  /*0db0*/  @P0 BRA `(.L_x_10) ;  /* 0x0000000000940947 */ /* 0x000fea0003800000 */
[----:B------:R-:W-:Y:S01]  /*0dc0*/  DFMA R8, R24, -R8, R16 ;  /* 0x800000081808722b */ /* 0x000fe20000000010 */
[----:B------:R-:W-:-:S09]  /*0dd0*/  IMAD.MOV.U32 R14, RZ, RZ, RZ ;  /* 0x000000ffff0e7224 */ /* 0x000fd200078e00ff */
[C---:B------:R-:W-:Y:S02]  /*0de0*/  FSETP.NEU.AND P0, PT, R9.reuse, RZ, PT ;  /* 0x000000ff0900720b */ /* 0x040fe40003f0d000 */
[----:B------:R-:W-:-:S04]  /*0df0*/  LOP3.LUT R13, R9, 0x80000000, R13, 0x48, !PT ;  /* 0x80000000090d7812 */ /* 0x000fc800078e480d */
[----:B------:R-:W-:-:S07]  /*0e00*/  LOP3.LUT R15, R13, R15, RZ, 0xfc, !PT ;  /* 0x0000000f0d0f7212 */ /* 0x000fce00078efcff */
[----:B------:R-:W-:Y:S05]  /*0e10*/  @!P0 BRA `(.L_x_10) ;  /* 0x00000000007c8947 */ /* 0x000fea0003800000 */
[----:B------:R-:W-:Y:S01]  /*0e20*/  IMAD.MOV R9, RZ, RZ, -R5 ;  /* 0x000000ffff097224 */ /* 0x000fe200078e0a05 */
[----:B------:R-:W-:Y:S01]  /*0e30*/  DMUL.RP R14, R24, R14 ;  /* 0x0000000e180e7228 */ /* 0x000fe20000008000 */
[----:B------:R-:W-:Y:S01]  /*0e40*/  IMAD.MOV.U32 R8, RZ, RZ, RZ ;  /* 0x000000ffff087224 */ /* 0x000fe200078e00ff */
[----:B------:R-:W-:-:S05]  /*0e50*/  IADD3 R5, PT, PT, -R5, -0x43300000, RZ ;  /* 0xbcd0000005057810 */ /* 0x000fca0007ffe1ff */
[----:B------:R-:W-:-:S03]  /*0e60*/  DFMA R8, R20, -R8, R24 ;  /* 0x800000081408722b */ /* 0x000fc60000000018 */
[----:B------:R-:W-:-:S07]  /*0e70*/  LOP3.LUT R13, R15, R13, RZ, 0x3c, !PT ;  /* 0x0000000d0f0d7212 */ /* 0x000fce00078e3cff */
[----:B------:R-:W-:-:S04]  /*0e80*/  FSETP.NEU.AND P0, PT, |R9|, R5, PT ;  /* 0x000000050900720b */ /* 0x000fc80003f0d200 */
[----:B------:R-:W-:Y:S02]  /*0e90*/  FSEL R20, R14, R20, !P0 ;  /* 0x000000140e147208 */ /* 0x000fe40004000000 */
[----:B------:R-:W-:Y:S01]  /*0ea0*/  FSEL R21, R13, R21, !P0 ;  /* 0x000000150d157208 */ /* 0x000fe20004000000 */
[----:B------:R-:W-:Y:S06]  /*0eb0*/  BRA `(.L_x_10) ;  /* 0x0000000000547947 */ /* 0x000fec0003800000 */
.L_x_9:
[----:B------:R-:W-:-:S14]  /*0ec0*/  DSETP.NAN.AND P0, PT, R14, R14, PT ;  /* 0x0000000e0e00722a */ /* 0x000fdc0003f08000 */
[----:B------:R-:W-:Y:S05]  /*0ed0*/  @P0 BRA `(.L_x_11) ;  /* 0x0000000000440947 */ /* 0x000fea0003800000 */
[----:B------:R-:W-:-:S14]  /*0ee0*/  DSETP.NAN.AND P0, PT, R12, R12, PT ;  /* 0x0000000c0c00722a */ /* 0x000fdc0003f08000 */
[----:B------:R-:W-:Y:S05]  /*0ef0*/  @P0 BRA `(.L_x_12) ;  /* 0x0000000000300947 */ /* 0x000fea0003800000 */
[----:B------:R-:W-:Y:S01]  /*0f00*/  ISETP.NE.AND P0, PT, R19, R26, PT ;  /* 0x0000001a1300720c */ /* 0x000fe20003f05270 */
[----:B------:R-:W-:Y:S01]  /*0f10*/  IMAD.MOV.U32 R20, RZ, RZ, 0x0 ;  /* 0x00000000ff147424 */ /* 0x000fe200078e00ff */
[----:B------:R-:W-:-:S11]  /*0f20*/  MOV R21, 0xfff80000 ;  /* 0xfff8000000157802 */ /* 0x000fd60000000f00 */
[----:B------:R-:W-:Y:S05]  /*0f30*/  @!P0 BRA `(.L_x_10) ;  /* 0x0000000000348947 */ /* 0x000fea0003800000 */
[----:B------:R-:W-:Y:S02]  /*0f40*/  ISETP.NE.AND P0, PT, R19, 0x7ff00000, PT ;  /* 0x7ff000001300780c */ /* 0x000fe40003f05270 */
[----:B------:R-:W-:Y:S02]  /*0f50*/  LOP3.LUT R21, R15, 0x80000000, R13, 0x48, !PT ;  /* 0x800000000f157812 */ /* 0x000fe400078e480d */
[----:B------:R-:W-:-:S13]  /*0f60*/  ISETP.EQ.OR P0, PT, R26, RZ, !P0 ;  /* 0x000000ff1a00720c */ /* 0x000fda0004702670 */
[----:B------:R-:W-:Y:S01]  /*0f70*/  @P0 LOP3.LUT R5, R21, 0x7ff00000, RZ, 0xfc, !PT ;  /* 0x7ff0000015050812 */ /* 0x000fe200078efcff */
[----:B------:R-:W-:Y:S02]  /*0f80*/  @!P0 IMAD.MOV.U32 R20, RZ, RZ, RZ ;  /* 0x000000ffff148224 */ /* 0x000fe400078e00ff */
[----:B------:R-:W-:Y:S02]  /*0f90*/  @P0 IMAD.MOV.U32 R20, RZ, RZ, RZ ;  /* 0x000000ffff140224 */ /* 0x000fe400078e00ff */
[----:B------:R-:W-:Y:S01]  /*0fa0*/  @P0 IMAD.MOV.U32 R21, RZ, RZ, R5 ;  /* 0x000000ffff150224 */ /* 0x000fe200078e0005 */
[----:B------:R-:W-:Y:S06]  /*0fb0*/  BRA `(.L_x_10) ;  /* 0x0000000000147947 */ /* 0x000fec0003800000 */
.L_x_12:
[----:B------:R-:W-:Y:S01]  /*0fc0*/  LOP3.LUT R21, R13, 0x80000, RZ, 0xfc, !PT ;  /* 0x000800000d157812 */ /* 0x000fe200078efcff */
[----:B------:R-:W-:Y:S01]  /*0fd0*/  IMAD.MOV.U32 R20, RZ, RZ, R12 ;  /* 0x000000ffff147224 */ /* 0x000fe200078e000c */
[----:B------:R-:W-:Y:S06]  /*0fe0*/  BRA `(.L_x_10) ;  /* 0x0000000000087947 */ /* 0x000fec0003800000 */
.L_x_11:
[----:B------:R-:W-:Y:S01]  /*0ff0*/  LOP3.LUT R21, R15, 0x80000, RZ, 0xfc, !PT ;  /* 0x000800000f157812 */ /* 0x000fe200078efcff */
[----:B------:R-:W-:-:S07]  /*1000*/  IMAD.MOV.U32 R20, RZ, RZ, R14 ;  /* 0x000000ffff147224 */ /* 0x000fce00078e000e */
.L_x_10:
[----:B------:R-:W-:Y:S05]  /*1010*/  BSYNC.RECONVERGENT B1 ;  /* 0x0000000000017941 */ /* 0x000fea0003800200 */
.L_x_8:
[----:B------:R-:W-:Y:S01]  /*1020*/  MOV R8, R0 ;  /* 0x0000000000087202 */ /* 0x000fe20000000f00 */
[----:B------:R-:W-:-:S04]  /*1030*/  IMAD.MOV.U32 R9, RZ, RZ, 0x0 ;  /* 0x00000000ff097424 */ /* 0x000fc800078e00ff */
[----:B------:R-:W-:Y:S05]  /*1040*/  RET.REL.NODEC R8 `(_Z15matrixAdam_cudadi6matrixS_S_S_) ;  /* 0xffffffec08ec7950 */ /* 0x000fea0003c3ffff */
        .weak           $__internal_1_$__cuda_sm20_dsqrt_rn_f64_mediumpath_v1
        .type           $__internal_1_$__cuda_sm20_dsqrt_rn_f64_mediumpath_v1,@function
        .size           $__internal_1_$__cuda_sm20_dsqrt_rn_f64_mediumpath_v1,($_Z15matrixAdam_cudadi6matrixS_S_S_$__internal_accurate_pow - $__internal_1_$__cuda_sm20_dsqrt_rn_f64_mediumpath_v1)
$__internal_1_$__cuda_sm20_dsqrt_rn_f64_mediumpath_v1:
[----:B------:R-:W-:Y:S01]  /*1050*/  ISETP.GE.U32.AND P0, PT, R10, -0x3400000, PT ;  /* 0xfcc000000a00780c */ /* 0x000fe20003f06070 */
[----:B------:R-:W-:Y:S01]  /*1060*/  BSSY.RECONVERGENT B1, `(.L_x_13) ;  /* 0x0000026000017945 */ /* 0x000fe20003800200 */
[----:B------:R-:W-:Y:S02]  /*1070*/  IMAD.MOV.U32 R16, RZ, RZ, R18 ;  /* 0x000000ffff107224 */ /* 0x000fe400078e0012 */
[----:B------:R-:W-:Y:S02]  /*1080*/  IMAD.MOV.U32 R2, RZ, RZ, R14 ;  /* 0x000000ffff027224 */ /* 0x000fe400078e000e */
[----:B------:R-:W-:-:S07]  /*1090*/  IMAD.MOV.U32 R3, RZ, RZ, R15 ;  /* 0x000000ffff037224 */ /* 0x000fce00078e000f */
[----:B------:R-:W-:Y:S05]  /*10a0*/  @!P0 BRA `(.L_x_14) ;  /* 0x0000000000208947 */ /* 0x000fea0003800000 */
[----:B------:R-:W-:-:S10]  /*10b0*/  DFMA.RM R2, R2, R16, R12 ;  /* 0x000000100202722b */ /* 0x000fd4000000400c */
[----:B------:R-:W-:-:S05]  /*10c0*/  IADD3 R10, P0, PT, R2, 0x1, RZ ;  /* 0x00000001020a7810 */ /* 0x000fca0007f1e0ff */
[----:B------:R-:W-:-:S06]  /*10d0*/  IMAD.X R11, RZ, RZ, R3, P0 ;  /* 0x000000ffff0b7224 */ /* 0x000fcc00000e0603 */
[----:B------:R-:W-:-:S08]  /*10e0*/  DFMA.RP R6, -R2, R10, R6 ;  /* 0x0000000a0206722b */ /* 0x000fd00000008106 */
[----:B------:R-:W-:-:S06]  /*10f0*/  DSETP.GT.AND P0, PT, R6, RZ, PT ;  /* 0x000000ff0600722a */ /* 0x000fcc0003f04000 */
[----:B------:R-:W-:Y:S02]  /*1100*/  FSEL R2, R10, R2, P0 ;  /* 0x000000020a027208 */ /* 0x000fe40000000000 */
[----:B------:R-:W-:Y:S01]  /*1110*/  FSEL R3, R11, R3, P0 ;  /* 0x000000030b037208 */ /* 0x000fe20000000000 */
[----:B------:R-:W-:Y:S06]  /*1120*/  BRA `(.L_x_15) ;  /* 0x0000000000647947 */ /* 0x000fec0003800000 */
.L_x_14:
[----:B------:R-:W-:-:S14]  /*1130*/  DSETP.NE.AND P0, PT, R6, RZ, PT ;  /* 0x000000ff0600722a */ /* 0x000fdc0003f05000 */
[----:B------:R-:W-:Y:S05]  /*1140*/  @!P0 BRA `(.L_x_16) ;  /* 0x0000000000588947 */ /* 0x000fea0003800000 */
[----:B------:R-:W-:-:S13]  /*1150*/  ISETP.GE.AND P0, PT, R7, RZ, PT ;  /* 0x000000ff0700720c */ /* 0x000fda0003f06270 */
[----:B------:R-:W-:Y:S01]  /*1160*/  @!P0 MOV R2, 0x0 ;  /* 0x0000000000028802 */ /* 0x000fe20000000f00 */
[----:B------:R-:W-:Y:S01]  /*1170*/  @!P0 IMAD.MOV.U32 R3, RZ, RZ, -0x80000 ;  /* 0xfff80000ff038424 */ /* 0x000fe200078e00ff */
[----:B------:R-:W-:Y:S06]  /*1180*/  @!P0 BRA `(.L_x_15) ;  /* 0x00000000004c8947 */ /* 0x000fec0003800000 */
[----:B------:R-:W-:-:S13]  /*1190*/  ISETP.GT.AND P0, PT, R7, 0x7fefffff, PT ;  /* 0x7fefffff0700780c */ /* 0x000fda0003f04270 */
[----:B------:R-:W-:Y:S05]  /*11a0*/  @P0 BRA `(.L_x_16) ;  /* 0x0000000000400947 */ /* 0x000fea0003800000 */
[----:B------:R-:W-:Y:S01]  /*11b0*/  DMUL R2, R6, 8.11296384146066816958e+31 ;  /* 0x4690000006027828 */ /* 0x000fe20000000000 */
[----:B------:R-:W-:Y:S02]  /*11c0*/  IMAD.MOV.U32 R12, RZ, RZ, 0x0 ;  /* 0x00000000ff0c7424 */ /* 0x000fe400078e00ff */
[----:B------:R-:W-:Y:S02]  /*11d0*/  IMAD.MOV.U32 R6, RZ, RZ, RZ ;  /* 0x000000ffff067224 */ /* 0x000fe400078e00ff */
[----:B------:R-:W-:Y:S01]  /*11e0*/  IMAD.MOV.U32 R13, RZ, RZ, 0x3fd80000 ;  /* 0x3fd80000ff0d7424 */ /* 0x000fe200078e00ff */
[----:B------:R-:W0:Y:S03]  /*11f0*/  MUFU.RSQ64H R7, R3 ;  /* 0x0000000300077308 */ /* 0x000e260000001c00 */
[----:B0-----:R-:W-:-:S08]  /*1200*/  DMUL R10, R6, R6 ;  /* 0x00000006060a7228 */ /* 0x001fd00000000000 */
[----:B------:R-:W-:-:S08]  /*1210*/  DFMA R10, R2, -R10, 1 ;  /* 0x3ff00000020a742b */ /* 0x000fd0000000080a */
[----:B------:R-:W-:Y:S02]  /*1220*/  DFMA R12, R10, R12, 0.5 ;  /* 0x3fe000000a0c742b */ /* 0x000fe4000000000c */
[----:B------:R-:W-:-:S08]  /*1230*/  DMUL R10, R6, R10 ;  /* 0x0000000a060a7228 */ /* 0x000fd00000000000 */
[----:B------:R-:W-:-:S08]  /*1240*/  DFMA R10, R12, R10, R6 ;  /* 0x0000000a0c0a722b */ /* 0x000fd00000000006 */
[----:B------:R-:W-:Y:S02]  /*1250*/  DMUL R6, R2, R10 ;  /* 0x0000000a02067228 */ /* 0x000fe40000000000 */
[----:B------:R-:W-:-:S06]  /*1260*/  VIADD R11, R11, 0xfff00000 ;  /* 0xfff000000b0b7836 */ /* 0x000fcc0000000000 */
[----:B------:R-:W-:-:S08]  /*1270*/  DFMA R12, R6, -R6, R2 ;  /* 0x80000006060c722b */ /* 0x000fd00000000002 */
[----:B------:R-:W-:-:S10]  /*1280*/  DFMA R2, R10, R12, R6 ;  /* 0x0000000c0a02722b */ /* 0x000fd40000000006 */
[----:B------:R-:W-:Y:S01]  /*1290*/  IADD3 R3, PT, PT, R3, -0x3500000, RZ ;  /* 0xfcb0000003037810 */ /* 0x000fe20007ffe0ff */
[----:B------:R-:W-:Y:S06]  /*12a0*/  BRA `(.L_x_15) ;  /* 0x0000000000047947 */ /* 0x000fec0003800000 */
.L_x_16:
[----:B------:R-:W-:-:S11]  /*12b0*/  DADD R2, R6, R6 ;  /* 0x0000000006027229 */ /* 0x000fd60000000006 */
.L_x_15:
[----:B------:R-:W-:Y:S05]  /*12c0*/  BSYNC.RECONVERGENT B1 ;  /* 0x0000000000017941 */ /* 0x000fea0003800200 */
.L_x_13:
[----:B------:R-:W-:Y:S02]  /*12d0*/  IMAD.MOV.U32 R5, RZ, RZ, R2 ;  /* 0x000000ffff057224 */ /* 0x000fe400078e0002 */
[----:B------:R-:W-:Y:S02]  /*12e0*/  IMAD.MOV.U32 R6, RZ, RZ, R3 ;  /* 0x000000ffff067224 */ /* 0x000fe400078e0003 */
[----:B------:R-:W-:Y:S02]  /*12f0*/  IMAD.MOV.U32 R2, RZ, RZ, R0 ;  /* 0x000000ffff027224 */ /* 0x000fe400078e0000 */
[----:B------:R-:W-:-:S04]  /*1300*/  IMAD.MOV.U32 R3, RZ, RZ, 0x0 ;  /* 0x00000000ff037424 */ /* 0x000fc800078e00ff */
[----:B------:R-:W-:Y:S05]  /*1310*/  RET.REL.NODEC R2 `(_Z15matrixAdam_cudadi6matrixS_S_S_) ;  /* 0xffffffec02387950 */ /* 0x000fea0003c3ffff */
        .type           $_Z15matrixAdam_cudadi6matrixS_S_S_$__internal_accurate_pow,@function
        .size           $_Z15matrixAdam_cudadi6matrixS_S_S_$__internal_accurate_pow,(.L_x_89 - $_Z15matrixAdam_cudadi6matrixS_S_S_$__internal_accurate_pow)
$_Z15matrixAdam_cudadi6matrixS_S_S_$__internal_accurate_pow:
[----:B------:R-:W-:Y:S01]  /*1320*/  ISETP.GT.U32.AND P0, PT, R29, 0xfffff, PT ;  /* 0x000fffff1d00780c */ /* 0x000fe20003f04070 */
[----:B------:R-:W-:Y:S01]  /*1330*/  IMAD.U32 R12, RZ, RZ, UR6 ;  /* 0x00000006ff0c7e24 */ /* 0x000fe2000f8e00ff */
[----:B------:R-:W-:Y:S01]  /*1340*/  MOV R13, R29 ;  /* 0x0000001d000d7202 */ /* 0x000fe20000000f00 */
[----:B------:R-:W-:Y:S01]  /*1350*/  IMAD.U32 R14, RZ, RZ, UR6 ;  /* 0x00000006ff0e7e24 */ /* 0x000fe2000f8e00ff */
[----:B------:R-:W-:Y:S01]  /*1360*/  UMOV UR6, 0x7d2cafe2 ;  /* 0x7d2cafe200067882 */ /* 0x000fe20000000000 */
[----:B------:R-:W-:Y:S01]  /*1370*/  IMAD.MOV.U32 R18, RZ, RZ, RZ ;  /* 0x000000ffff127224 */ /* 0x000fe200078e00ff */
[----:B------:R-:W-:Y:S01]  /*1380*/  UMOV UR7, 0x3eb0f5ff ;  /* 0x3eb0f5ff00077882 */ /* 0x000fe20000000000 */
[----:B------:R-:W-:Y:S01]  /*1390*/  IMAD.MOV.U32 R16, RZ, RZ, 0x41ad3b5a ;  /* 0x41ad3b5aff107424 */ /* 0x000fe200078e00ff */
[----:B------:R-:W-:Y:S01]  /*13a0*/  UMOV UR8, 0x3b39803f ;  /* 0x3b39803f00087882 */ /* 0x000fe20000000000 */
[----:B------:R-:W-:Y:S01]  /*13b0*/  IMAD.MOV.U32 R17, RZ, RZ, 0x3ed0f5d2 ;  /* 0x3ed0f5d2ff117424 */ /* 0x000fe200078e00ff */
[----:B------:R-:W-:-:S03]  /*13c0*/  UMOV UR9, 0x3c7abc9e ;  /* 0x3c7abc9e00097882 */ /* 0x000fc60000000000 */
[----:B------:R-:W-:Y:S01]  /*13d0*/  @!P0 DMUL R24, R12, 1.80143985094819840000e+16 ;  /* 0x435000000c188828 */ /* 0x000fe20000000000 */
[--C-:B------:R-:W-:Y:S01]  /*13e0*/  IMAD.MOV.U32 R12, RZ, RZ, R29.reuse ;  /* 0x000000ffff0c7224 */ /* 0x100fe200078e001d */
[----:B------:R-:W-:-:S08]  /*13f0*/  SHF.R.U32.HI R29, RZ, 0x14, R29 ;  /* 0x00000014ff1d7819 */ /* 0x000fd0000001161d */
[----:B------:R-:W-:Y:S01]  /*1400*/  @!P0 IMAD.MOV.U32 R12, RZ, RZ, R25 ;  /* 0x000000ffff0c8224 */ /* 0x000fe200078e0019 */
[----:B------:R-:W-:Y:S01]  /*1410*/  @!P0 LEA.HI R29, R25, 0xffffffca, RZ, 0xc ;  /* 0xffffffca191d8811 */ /* 0x000fe200078f60ff */
[----:B------:R-:W-:-:S03]  /*1420*/  @!P0 IMAD.MOV.U32 R14, RZ, RZ, R24 ;  /* 0x000000ffff0e8224 */ /* 0x000fc600078e0018 */
[----:B------:R-:W-:-:S04]  /*1430*/  LOP3.LUT R12, R12, 0x800fffff, RZ, 0xc0, !PT ;  /* 0x800fffff0c0c7812 */ /* 0x000fc800078ec0ff */
[----:B------:R-:W-:-:S04]  /*1440*/  LOP3.LUT R15, R12, 0x3ff00000, RZ, 0xfc, !PT ;  /* 0x3ff000000c0f7812 */ /* 0x000fc800078efcff */
[----:B------:R-:W-:-:S13]  /*1450*/  ISETP.GE.U32.AND P2, PT, R15, 0x3ff6a09f, PT ;  /* 0x3ff6a09f0f00780c */ /* 0x000fda0003f46070 */
[----:B------:R-:W-:-:S05]  /*1460*/  @P2 VIADD R13, R15, 0xfff00000 ;  /* 0xfff000000f0d2836 */ /* 0x000fca0000000000 */
[----:B------:R-:W-:-:S06]  /*1470*/  @P2 MOV R15, R13 ;  /* 0x0000000d000f2202 */ /* 0x000fcc0000000f00 */
[C---:B------:R-:W-:Y:S02]  /*1480*/  DADD R20, R14.reuse, 1 ;  /* 0x3ff000000e147429 */ /* 0x040fe40000000000 */
[----:B------:R-:W-:-:S04]  /*1490*/  DADD R14, R14, -1 ;  /* 0xbff000000e0e7429 */ /* 0x000fc80000000000 */
[----:B------:R-:W0:Y:S02]  /*14a0*/  MUFU.RCP64H R19, R21 ;  /* 0x0000001500137308 */ /* 0x000e240000001800 */
[----:B0-----:R-:W-:-:S08]  /*14b0*/  DFMA R12, -R20, R18, 1 ;  /* 0x3ff00000140c742b */ /* 0x001fd00000000112 */
[----:B------:R-:W-:-:S08]  /*14c0*/  DFMA R12, R12, R12, R12 ;  /* 0x0000000c0c0c722b */ /* 0x000fd0000000000c */
[----:B------:R-:W-:-:S08]  /*14d0*/  DFMA R18, R18, R12, R18 ;  /* 0x0000000c1212722b */ /* 0x000fd00000000012 */
[----:B------:R-:W-:-:S08]  /*14e0*/  DMUL R12, R14, R18 ;  /* 0x000000120e0c7228 */ /* 0x000fd00000000000 */
[----:B------:R-:W-:-:S08]  /*14f0*/  DFMA R12, R14, R18, R12 ;  /* 0x000000120e0c722b */ /* 0x000fd0000000000c */
[----:B------:R-:W-:-:S08]  /*1500*/  DMUL R26, R12, R12 ;  /* 0x0000000c0c1a7228 */ /* 0x000fd00000000000 */
[----:B------:R-:W-:Y:S01]  /*1510*/  DFMA R16, R26, UR6, R16 ;  /* 0x000000061a107c2b */ /* 0x000fe20008000010 */
[----:B------:R-:W-:Y:S01]  /*1520*/  UMOV UR6, 0x75488a3f ;  /* 0x75488a3f00067882 */ /* 0x000fe20000000000 */
[----:B------:R-:W-:-:S06]  /*1530*/  UMOV UR7, 0x3ef3b20a ;  /* 0x3ef3b20a00077882 */ /* 0x000fcc0000000000 */
[----:B------:R-:W-:Y:S01]  /*1540*/  DFMA R22, R26, R16, UR6 ;  /* 0x000000061a167e2b */ /* 0x000fe20008000010 */
[----:B------:R-:W-:Y:S01]  /*1550*/  UMOV UR6, 0xe4faecd5 ;  /* 0xe4faecd500067882 */ /* 0x000fe20000000000 */
[----:B------:R-:W-:Y:S01]  /*1560*/  UMOV UR7, 0x3f1745cd ;  /* 0x3f1745cd00077882 */ /* 0x000fe20000000000 */
[----:B------:R-:W-:-:S05]  /*1570*/  DADD R16, R14, -R12 ;  /* 0x000000000e107229 */ /* 0x000fca000000080c */
[----:B------:R-:W-:Y:S01]  /*1580*/  DFMA R22, R26, R22, UR6 ;  /* 0x000000061a167e2b */ /* 0x000fe20008000016 */
[----:B------:R-:W-:Y:S01]  /*1590*/  UMOV UR6, 0x258a578b ;  /* 0x258a578b00067882 */ /* 0x000fe20000000000 */
[----:B------:R-:W-:Y:S01]  /*15a0*/  UMOV UR7, 0x3f3c71c7 ;  /* 0x3f3c71c700077882 */ /* 0x000fe20000000000 */
[----:B------:R-:W-:-:S05]  /*15b0*/  DADD R16, R16, R16 ;  /* 0x0000000010107229 */ /* 0x000fca0000000010 */
[----:B------:R-:W-:Y:S01]  /*15c0*/  DFMA R22, R26, R22, UR6 ;  /* 0x000000061a167e2b */ /* 0x000fe20008000016 */
[----:B------:R-:W-:Y:S01]  /*15d0*/  UMOV UR6, 0x9242b910 ;  /* 0x9242b91000067882 */ /* 0x000fe20000000000 */
[----:B------:R-:W-:Y:S01]  /*15e0*/  UMOV UR7, 0x3f624924 ;  /* 0x3f62492400077882 */ /* 0x000fe20000000000 */
[----:B------:R-:W-:-:S05]  /*15f0*/  DFMA R16, R14, -R12, R16 ;  /* 0x8000000c0e10722b */ /* 0x000fca0000000010 */
[----:B------:R-:W-:Y:S01]  /*1600*/  DFMA R22, R26, R22, UR6 ;  /* 0x000000061a167e2b */ /* 0x000fe20008000016 */
[----:B------:R-:W-:Y:S01]  /*1610*/  UMOV UR6, 0x99999dfb ;  /* 0x99999dfb00067882 */ /* 0x000fe20000000000 */
[----:B------:R-:W-:Y:S01]  /*1620*/  UMOV UR7, 0x3f899999 ;  /* 0x3f89999900077882 */ /* 0x000fe20000000000 */
[----:B------:R-:W-:Y:S02]  /*1630*/  DMUL R16, R18, R16 ;  /* 0x0000001012107228 */ /* 0x000fe40000000000 */
[----:B------:R-:W-:-:S03]  /*1640*/  DMUL R18, R12, R12 ;  /* 0x0000000c0c127228 */ /* 0x000fc60000000000 */
[----:B------:R-:W-:Y:S01]  /*1650*/  DFMA R22, R26, R22, UR6 ;  /* 0x000000061a167e2b */ /* 0x000fe20008000016 */
[----:B------:R-:W-:Y:S01]  /*1660*/  UMOV UR6, 0x55555555 ;  /* 0x5555555500067882 */ /* 0x000fe20000000000 */
[----:B------:R-:W-:-:S03]  /*1670*/  UMOV UR7, 0x3fb55555 ;  /* 0x3fb5555500077882 */ /* 0x000fc60000000000 */
[----:B------:R-:W-:Y:S02]  /*1680*/  VIADD R25, R17, 0x100000 ;  /* 0x0010000011197836 */ /* 0x000fe40000000000 */
[----:B------:R-:W-:Y:S01]  /*1690*/  IMAD.MOV.U32 R24, RZ, RZ, R16 ;  /* 0x000000ffff187224 */ /* 0x000fe200078e0010 */
[----:B------:R-:W-:-:S08]  /*16a0*/  DFMA R14, R26, R22, UR6 ;  /* 0x000000061a0e7e2b */ /* 0x000fd00008000016 */
[----:B------:R-:W-:Y:S01]  /*16b0*/  DADD R20, -R14, UR6 ;  /* 0x000000060e147e29 */ /* 0x000fe20008000100 */
[----:B------:R-:W-:Y:S01]  /*16c0*/  UMOV UR6, 0xb9e7b0 ;  /* 0x00b9e7b000067882 */ /* 0x000fe20000000000 */
[----:B------:R-:W-:-:S06]  /*16d0*/  UMOV UR7, 0x3c46a4cb ;  /* 0x3c46a4cb00077882 */ /* 0x000fcc0000000000 */
[----:B------:R-:W-:Y:S02]  /*16e0*/  DFMA R20, R26, R22, R20 ;  /* 0x000000161a14722b */ /* 0x000fe40000000014 */
[C---:B------:R-:W-:Y:S02]  /*16f0*/  DFMA R22, R12.reuse, R12, -R18 ;  /* 0x0000000c0c16722b */ /* 0x040fe40000000812 */
[----:B------:R-:W-:-:S06]  /*1700*/  DMUL R26, R12, R18 ;  /* 0x000000120c1a7228 */ /* 0x000fcc0000000000 */
[----:B------:R-:W-:Y:S02]  /*1710*/  DFMA R22, R12, R24, R22 ;  /* 0x000000180c16722b */ /* 0x000fe40000000016 */
[----:B------:R-:W-:Y:S01]  /*1720*/  DADD R24, R20, -UR6 ;  /* 0x8000000614187e29 */ /* 0x000fe20008000000 */
[----:B------:R-:W-:Y:S01]  /*1730*/  UMOV UR6, 0x80000000 ;  /* 0x8000000000067882 */ /* 0x000fe20000000000 */
[----:B------:R-:W-:Y:S01]  /*1740*/  DFMA R20, R12, R18, -R26 ;  /* 0x000000120c14722b */ /* 0x000fe2000000081a */
[----:B------:R-:W-:-:S07]  /*1750*/  UMOV UR7, 0x43300000 ;  /* 0x4330000000077882 */ /* 0x000fce0000000000 */
[----:B------:R-:W-:Y:S02]  /*1760*/  DFMA R20, R16, R18, R20 ;  /* 0x000000121014722b */ /* 0x000fe40000000014 */
[----:B------:R-:W-:-:S06]  /*1770*/  DADD R18, R14, R24 ;  /* 0x000000000e127229 */ /* 0x000fcc0000000018 */
[----:B------:R-:W-:Y:S02]  /*1780*/  DFMA R20, R12, R22, R20 ;  /* 0x000000160c14722b */ /* 0x000fe40000000014 */
[----:B------:R-:W-:Y:S02]  /*1790*/  DADD R22, R14, -R18 ;  /* 0x000000000e167229 */ /* 0x000fe40000000812 */
[----:B------:R-:W-:-:S06]  /*17a0*/  DMUL R14, R18, R26 ;  /* 0x0000001a120e7228 */ /* 0x000fcc0000000000 */
[----:B------:R-:W-:Y:S02]  /*17b0*/  DADD R24, R24, R22 ;  /* 0x0000000018187229 */ /* 0x000fe40000000016 */
[----:B------:R-:W-:-:S08]  /*17c0*/  DFMA R22, R18, R26, -R14 ;  /* 0x0000001a1216722b */ /* 0x000fd0000000080e */
[----:B------:R-:W-:-:S08]  /*17d0*/  DFMA R20, R18, R20, R22 ;  /* 0x000000141214722b */ /* 0x000fd00000000016 */
[----:B------:R-:W-:-:S08]  /*17e0*/  DFMA R24, R24, R26, R20 ;  /* 0x0000001a1818722b */ /* 0x000fd00000000014 */
[----:B------:R-:W-:-:S08]  /*17f0*/  DADD R18, R14, R24 ;  /* 0x000000000e127229 */ /* 0x000fd00000000018 */
[--C-:B------:R-:W-:Y:S02]  /*1800*/  DADD R20, R12, R18.reuse ;  /* 0x000000000c147229 */ /* 0x100fe40000000012 */
[----:B------:R-:W-:-:S06]  /*1810*/  DADD R14, R14, -R18 ;  /* 0x000000000e0e7229 */ /* 0x000fcc0000000812 */
[----:B------:R-:W-:Y:S02]  /*1820*/  DADD R12, R12, -R20 ;  /* 0x000000000c0c7229 */ /* 0x000fe40000000814 */
[----:B------:R-:W-:-:S06]  /*1830*/  DADD R14, R24, R14 ;  /* 0x00000000180e7229 */ /* 0x000fcc000000000e */
[----:B------:R-:W-:-:S08]  /*1840*/  DADD R12, R18, R12 ;  /* 0x00000000120c7229 */ /* 0x000fd0000000000c */
[----:B------:R-:W-:Y:S01]  /*1850*/  DADD R12, R14, R12 ;  /* 0x000000000e0c7229 */ /* 0x000fe2000000000c */
[C---:B------:R-:W-:Y:S01]  /*1860*/  IADD3 R14, PT, PT, R29.reuse, -0x3ff, RZ ;  /* 0xfffffc011d0e7810 */ /* 0x040fe20007ffe0ff */
[----:B------:R-:W-:Y:S02]  /*1870*/  @P2 VIADD R14, R29, 0xfffffc02 ;  /* 0xfffffc021d0e2836 */ /* 0x000fe40000000000 */
[----:B------:R-:W-:Y:S02]  /*1880*/  IMAD.MOV.U32 R15, RZ, RZ, 0x43300000 ;  /* 0x43300000ff0f7424 */ /* 0x000fe400078e00ff */
[----:B------:R-:W-:Y:S02]  /*1890*/  IMAD.MOV.U32 R29, RZ, RZ, R5 ;  /* 0x000000ffff1d7224 */ /* 0x000fe400078e0005 */
[----:B------:R-:W-:Y:S01]  /*18a0*/  DADD R18, R16, R12 ;  /* 0x0000000010127229 */ /* 0x000fe2000000000c */
[----:B------:R-:W-:Y:S01]  /*18b0*/  LOP3.LUT R14, R14, 0x80000000, RZ, 0x3c, !PT ;  /* 0x800000000e0e7812 */ /* 0x000fe200078e3cff */
[----:B------:R-:W-:-:S05]  /*18c0*/  IMAD.SHL.U32 R5, R29, 0x2, RZ ;  /* 0x000000021d057824 */ /* 0x000fca00078e00ff */
[----:B------:R-:W-:Y:S01]  /*18d0*/  DADD R14, R14, -UR6 ;  /* 0x800000060e0e7e29 */ /* 0x000fe20008000000 */
[----:B------:R-:W-:Y:S01]  /*18e0*/  UMOV UR6, 0xfefa39ef ;  /* 0xfefa39ef00067882 */ /* 0x000fe20000000000 */
[----:B------:R-:W-:Y:S01]  /*18f0*/  DADD R16, R20, R18 ;  /* 0x0000000014107229 */ /* 0x000fe20000000012 */
[----:B------:R-:W-:Y:S01]  /*1900*/  UMOV UR7, 0x3fe62e42 ;  /* 0x3fe62e4200077882 */ /* 0x000fe20000000000 */
[----:B------:R-:W-:-:S06]  /*1910*/  ISETP.GT.U32.AND P0, PT, R5, -0x2000001, PT ;  /* 0xfdffffff0500780c */ /* 0x000fcc0003f04070 */
[--C-:B------:R-:W-:Y:S02]  /*1920*/  DFMA R12, R14, UR6, R16.reuse ;  /* 0x000000060e0c7c2b */ /* 0x100fe40008000010 */
[----:B------:R-:W-:-:S06]  /*1930*/  DADD R22, R20, -R16 ;  /* 0x0000000014167229 */ /* 0x000fcc0000000810 */
[----:B------:R-:W-:Y:S02]  /*1940*/  DFMA R20, R14, -UR6, R12 ;  /* 0x800000060e147c2b */ /* 0x000fe4000800000c */
[----:B------:R-:W-:-:S06]  /*1950*/  DADD R22, R18, R22 ;  /* 0x0000000012167229 */ /* 0x000fcc0000000016 */
[----:B------:R-:W-:-:S08]  /*1960*/  DADD R20, -R16, R20 ;  /* 0x0000000010147229 */ /* 0x000fd00000000114 */
[----:B------:R-:W-:-:S08]  /*1970*/  DADD R20, R22, -R20 ;  /* 0x0000000016147229 */ /* 0x000fd00000000814 */
[----:B------:R-:W-:Y:S01]  /*1980*/  DFMA R14, R14, UR8, R20 ;  /* 0x000000080e0e7c2b */ /* 0x000fe20008000014 */
[----:B------:R-:W-:Y:S01]  /*1990*/  LOP3.LUT R21, R29, 0xff0fffff, RZ, 0xc0, !PT ;  /* 0xff0fffff1d157812 */ /* 0x000fe200078ec0ff */
[----:B------:R-:W-:-:S03]  /*19a0*/  IMAD.MOV.U32 R20, RZ, RZ, R28 ;  /* 0x000000ffff147224 */ /* 0x000fc600078e001c */
[----:B------:R-:W-:-:S03]  /*19b0*/  SEL R21, R21, R29, P0 ;  /* 0x0000001d15157207 */ /* 0x000fc60000000000 */
[----:B------:R-:W-:-:S08]  /*19c0*/  DADD R16, R12, R14 ;  /* 0x000000000c107229 */ /* 0x000fd0000000000e */
[----:B------:R-:W-:Y:S02]  /*19d0*/  DADD R18, R12, -R16 ;  /* 0x000000000c127229 */ /* 0x000fe40000000810 */
[----:B------:R-:W-:-:S06]  /*19e0*/  DMUL R12, R16, R20 ;  /* 0x00000014100c7228 */ /* 0x000fcc0000000000 */
[----:B------:R-:W-:Y:S02]  /*19f0*/  DADD R18, R14, R18 ;  /* 0x000000000e127229 */ /* 0x000fe40000000012 */
[----:B------:R-:W-:-:S08]  /*1a00*/  DFMA R16, R16, R20, -R12 ;  /* 0x000000141010722b */ /* 0x000fd0000000080c */
[----:B------:R-:W-:Y:S01]  /*1a10*/  DFMA R18, R18, R20, R16 ;  /* 0x000000141212722b */ /* 0x000fe20000000010 */
[----:B------:R-:W-:Y:S01]  /*1a20*/  MOV R16, 0x652b82fe ;  /* 0x652b82fe00107802 */ /* 0x000fe20000000f00 */
[----:B------:R-:W-:-:S06]  /*1a30*/  IMAD.MOV.U32 R17, RZ, RZ, 0x3ff71547 ;  /* 0x3ff71547ff117424 */ /* 0x000fcc00078e00ff */
[----:B------:R-:W-:-:S08]  /*1a40*/  DADD R14, R12, R18 ;  /* 0x000000000c0e7229 */ /* 0x000fd00000000012 */
[----:B------:R-:W-:Y:S02]  /*1a50*/  DFMA R16, R14, R16, 6.75539944105574400000e+15 ;  /* 0x433800000e10742b */ /* 0x000fe40000000010 */
[----:B------:R-:W-:Y:S01]  /*1a60*/  FSETP.GEU.AND P0, PT, |R15|, 4.1917929649353027344, PT ;  /* 0x4086232b0f00780b */ /* 0x000fe20003f0e200 */
[----:B------:R-:W-:-:S05]  /*1a70*/  DADD R12, R12, -R14 ;  /* 0x000000000c0c7229 */ /* 0x000fca000000080e */
[----:B------:R-:W-:-:S03]  /*1a80*/  DADD R20, R16, -6.75539944105574400000e+15 ;  /* 0xc338000010147429 */ /* 0x000fc60000000000 */
[----:B------:R-:W-:-:S05]  /*1a90*/  DADD R18, R18, R12 ;  /* 0x0000000012127229 */ /* 0x000fca000000000c */
[----:B------:R-:W-:Y:S01]  /*1aa0*/  DFMA R22, R20, -UR6, R14 ;  /* 0x8000000614167c2b */ /* 0x000fe2000800000e */
[----:B------:R-:W-:Y:S01]  /*1ab0*/  UMOV UR6, 0x3b39803f ;  /* 0x3b39803f00067882 */ /* 0x000fe20000000000 */
[----:B------:R-:W-:-:S06]  /*1ac0*/  UMOV UR7, 0x3c7abc9e ;  /* 0x3c7abc9e00077882 */ /* 0x000fcc0000000000 */
[----:B------:R-:W-:Y:S01]  /*1ad0*/  DFMA R20, R20, -UR6, R22 ;  /* 0x8000000614147c2b */ /* 0x000fe20008000016 */
[----:B------:R-:W-:Y:S01]  /*1ae0*/  UMOV UR6, 0x69ce2bdf ;  /* 0x69ce2bdf00067882 */ /* 0x000fe20000000000 */
[----:B------:R-:W-:Y:S01]  /*1af0*/  IMAD.MOV.U32 R22, RZ, RZ, -0x35dec16 ;  /* 0xfca213eaff167424 */ /* 0x000fe200078e00ff */
[----:B------:R-:W-:Y:S01]  /*1b00*/  UMOV UR7, 0x3e5ade15 ;  /* 0x3e5ade1500077882 */ /* 0x000fe20000000000 */
[----:B------:R-:W-:-:S06]  /*1b10*/  IMAD.MOV.U32 R23, RZ, RZ, 0x3e928af3 ;  /* 0x3e928af3ff177424 */ /* 0x000fcc00078e00ff */
[----:B------:R-:W-:Y:S01]  /*1b20*/  DFMA R22, R20, UR6, R22 ;  /* 0x0000000614167c2b */ /* 0x000fe20008000016 */
[----:B------:R-:W-:Y:S01]  /*1b30*/  UMOV UR6, 0x62401315 ;  /* 0x6240131500067882 */ /* 0x000fe20000000000 */
[----:B------:R-:W-:-:S06]  /*1b40*/  UMOV UR7, 0x3ec71dee ;  /* 0x3ec71dee00077882 */ /* 0x000fcc0000000000 */
[----:B------:R-:W-:Y:S01]  /*1b50*/  DFMA R22, R20, R22, UR6 ;  /* 0x0000000614167e2b */ /* 0x000fe20008000016 */
        /* <DEDUP_REMOVED lines=20> */
[----:B------:R-:W-:-:S08]  /*1ca0*/  DFMA R22, R20, R22, UR6 ;  /* 0x0000000614167e2b */ /* 0x000fd00008000016 */
[----:B------:R-:W-:-:S08]  /*1cb0*/  DFMA R22, R20, R22, 1 ;  /* 0x3ff000001416742b */ /* 0x000fd00000000016 */
[----:B------:R-:W-:-:S10]  /*1cc0*/  DFMA R20, R20, R22, 1 ;  /* 0x3ff000001414742b */ /* 0x000fd40000000016 */
[----:B------:R-:W-:Y:S02]  /*1cd0*/  IMAD R13, R16, 0x100000, R21 ;  /* 0x00100000100d7824 */ /* 0x000fe400078e0215 */
[----:B------:R-:W-:Y:S01]  /*1ce0*/  IMAD.MOV.U32 R12, RZ, RZ, R20 ;  /* 0x000000ffff0c7224 */ /* 0x000fe200078e0014 */
[----:B------:R-:W-:Y:S06]  /*1cf0*/  @!P0 BRA `(.L_x_17) ;  /* 0x0000000000348947 */ /* 0x000fec0003800000 */
[----:B------:R-:W-:Y:S01]  /*1d00*/  FSETP.GEU.AND P2, PT, |R15|, 4.2275390625, PT ;  /* 0x408748000f00780b */ /* 0x000fe20003f4e200 */
[C---:B------:R-:W-:Y:S02]  /*1d10*/  DADD R12, R14.reuse, +INF ;  /* 0x7ff000000e0c7429 */ /* 0x040fe40000000000 */
[----:B------:R-:W-:-:S08]  /*1d20*/  DSETP.GEU.AND P0, PT, R14, RZ, PT ;  /* 0x000000ff0e00722a */ /* 0x000fd00003f0e000 */
[----:B------:R-:W-:Y:S02]  /*1d30*/  FSEL R12, R12, RZ, P0 ;  /* 0x000000ff0c0c7208 */ /* 0x000fe40000000000 */
[----:B------:R-:W-:Y:S01]  /*1d40*/  FSEL R13, R13, RZ, P0 ;  /* 0x000000ff0d0d7208 */ /* 0x000fe20000000000 */
[----:B------:R-:W-:Y:S06]  /*1d50*/  @P2 BRA `(.L_x_17) ;  /* 0x00000000001c2947 */ /* 0x000fec0003800000 */
[----:B------:R-:W-:-:S04]  /*1d60*/  LEA.HI R5, R16, R16, RZ, 0x1 ;  /* 0x0000001010057211 */ /* 0x000fc800078f08ff */
[----:B------:R-:W-:-:S04]  /*1d70*/  SHF.R.S32.HI R5, RZ, 0x1, R5 ;  /* 0x00000001ff057819 */ /* 0x000fc80000011405 */
[----:B------:R-:W-:Y:S01]  /*1d80*/  IADD3 R12, PT, PT, R16, -R5, RZ ;  /* 0x80000005100c7210 */ /* 0x000fe20007ffe0ff */
[----:B------:R-:W-:-:S03]  /*1d90*/  IMAD R21, R5, 0x100000, R21 ;  /* 0x0010000005157824 */ /* 0x000fc600078e0215 */
[----:B------:R-:W-:Y:S01]  /*1da0*/  LEA R13, R12, 0x3ff00000, 0x14 ;  /* 0x3ff000000c0d7811 */ /* 0x000fe200078ea0ff */
[----:B------:R-:W-:-:S06]  /*1db0*/  IMAD.MOV.U32 R12, RZ, RZ, RZ ;  /* 0x000000ffff0c7224 */ /* 0x000fcc00078e00ff */
[----:B------:R-:W-:-:S11]  /*1dc0*/  DMUL R12, R20, R12 ;  /* 0x0000000c140c7228 */ /* 0x000fd60000000000 */
.L_x_17:
[----:B------:R-:W-:Y:S02]  /*1dd0*/  DFMA R18, R18, R12, R12 ;  /* 0x0000000c1212722b */ /* 0x000fe4000000000c */
[----:B------:R-:W-:-:S08]  /*1de0*/  DSETP.NEU.AND P0, PT, |R12|, +INF , PT ;  /* 0x7ff000000c00742a */ /* 0x000fd00003f0d200 */
[----:B------:R-:W-:Y:S01]  /*1df0*/  FSEL R5, R12, R18, !P0 ;  /* 0x000000120c057208 */ /* 0x000fe20004000000 */
[----:B------:R-:W-:Y:S01]  /*1e00*/  IMAD.MOV.U32 R12, RZ, RZ, R0 ;  /* 0x000000ffff0c7224 */ /* 0x000fe200078e0000 */
[----:B------:R-:W-:Y:S01]  /*1e10*/  FSEL R18, R13, R19, !P0 ;  /* 0x000000130d127208 */ /* 0x000fe20004000000 */
[----:B------:R-:W-:-:S04]  /*1e20*/  IMAD.MOV.U32 R13, RZ, RZ, 0x0 ;  /* 0x00000000ff0d7424 */ /* 0x000fc800078e00ff */
[----:B------:R-:W-:Y:S05]  /*1e30*/  RET.REL.NODEC R12 `(_Z15matrixAdam_cudadi6matrixS_S_S_) ;  /* 0xffffffe00c707950 */ /* 0x000fea0003c3ffff */
.L_x_18:
[----:B------:R-:W-:-:S00]  /*1e40*/  BRA `(.L_x_18) ;  /* 0xfffffffc00fc7947 */ /* 0x000fc0000383ffff */
[----:B------:R-:W-:-:S00]  /*1e50*/  NOP ;  /* 0x0000000000007918 */ /* 0x000fc00000000000 */
        /* <DEDUP_REMOVED lines=10> */
.L_x_89:


//--------------------- .text._Z17matrixCrossE_cuda6matrixS_S_ --------------------------
	.section	.text._Z17matrixCrossE_cuda6matrixS_S_,"ax",@progbits
	.align	128
        .global         _Z17matrixCrossE_cuda6matrixS_S_
        .type           _Z17matrixCrossE_cuda6matrixS_S_,@function
        .size           _Z17matrixCrossE_cuda6matrixS_S_,(.L_x_92 - _Z17matrixCrossE_cuda6matrixS_S_)
        .other          _Z17matrixCrossE_cuda6matrixS_S_,@"STO_CUDA_ENTRY STV_DEFAULT"
_Z17matrixCrossE_cuda6matrixS_S_:
.text._Z17matrixCrossE_cuda6matrixS_S_:
        /* <DEDUP_REMOVED lines=17> */
[----:B0-----:R-:W-:-:S06]  /*0110*/  IMAD.WIDE R6, R0, 0x8, R6 ;  /* 0x0000000800067825 */ /* 0x001fcc00078e0206 */
[----:B-1----:R-:W3:Y:S01]  /*0120*/  LDG.E.64 R6, desc[UR4][R6.64] ;  /* 0x0000000406067981 */ /* 0x002ee2000c1e1b00 */
[----:B--2---:R-:W-:-:S06]  /*0130*/  IMAD.WIDE R2, R0, 0x8, R2 ;  /* 0x0000000800027825 */ /* 0x004fcc00078e0202 */
[----:B------:R-:W5:Y:S01]  /*0140*/  LDG.E.64 R2, desc[UR4][R2.64] ;  /* 0x0000000402027981 */ /* 0x000f62000c1e1b00 */
[----:B------:R-:W-:Y:S01]  /*0150*/  BSSY.RECONVERGENT B0, `(.L_x_19) ;  /* 0x0000053000007945 */ /* 0x000fe20003800200 */
[----:B---3--:R-:W-:Y:S01]  /*0160*/  ISETP.GT.AND P0, PT, R7, 0xfffff, PT ;  /* 0x000fffff0700780c */ /* 0x008fe20003f04270 */
[----:B------:R-:W-:Y:S01]  /*0170*/  IMAD.MOV.U32 R8, RZ, RZ, R6 ;  /* 0x000000ffff087224 */ /* 0x000fe200078e0006 */
[----:B------:R-:W-:Y:S01]  /*0180*/  MOV R5, R7 ;  /* 0x0000000700057202 */ /* 0x000fe20000000f00 */
[----:B------:R-:W-:-:S10]  /*0190*/  IMAD.MOV.U32 R9, RZ, RZ, R7 ;  /* 0x000000ffff097224 */ /* 0x000fd400078e0007 */
[----:B------:R-:W-:-:S10]  /*01a0*/  @!P0 DMUL R8, R8, 1.80143985094819840000e+16 ;  /* 0x4350000008088828 */ /* 0x000fd40000000000 */
[----:B------:R-:W-:Y:S02]  /*01b0*/  @!P0 IMAD.MOV.U32 R5, RZ, RZ, R9 ;  /* 0x000000ffff058224 */ /* 0x000fe400078e0009 */
[----:B------:R-:W-:Y:S02]  /*01c0*/  @!P0 IMAD.MOV.U32 R6, RZ, RZ, R8 ;  /* 0x000000ffff068224 */ /* 0x000fe400078e0008 */
[----:B------:R-:W-:-:S05]  /*01d0*/  VIADD R4, R5, 0xffffffff ;  /* 0xffffffff05047836 */ /* 0x000fca0000000000 */
[----:B------:R-:W-:Y:S02]  /*01e0*/  ISETP.GT.U32.AND P1, PT, R4, 0x7feffffe, PT ;  /* 0x7feffffe0400780c */ /* 0x000fe40003f24070 */
[----:B------:R-:W-:Y:S01]  /*01f0*/  MOV R4, 0xfffffc01 ;  /* 0xfffffc0100047802 */ /* 0x000fe20000000f00 */
[----:B------:R-:W-:-:S10]  /*0200*/  @!P0 IMAD.MOV.U32 R4, RZ, RZ, -0x435 ;  /* 0xfffffbcbff048424 */ /* 0x000fd400078e00ff */
[----:B------:R-:W-:Y:S05]  /*0210*/  @P1 BRA `(.L_x_20) ;  /* 0x0000000400001947 */ /* 0x000fea0003800000 */
[----:B------:R-:W-:Y:S01]  /*0220*/  LOP3.LUT R7, R5, 0xfffff, RZ, 0xc0, !PT ;  /* 0x000fffff05077812 */ /* 0x000fe200078ec0ff */
[----:B------:R-:W-:Y:S01]  /*0230*/  IMAD.MOV.U32 R16, RZ, RZ, -0x748574fc ;  /* 0x8b7a8b04ff107424 */ /* 0x000fe200078e00ff */
[----:B------:R-:W-:Y:S01]  /*0240*/  MOV R8, RZ ;  /* 0x000000ff00087202 */ /* 0x000fe20000000f00 */
[----:B------:R-:W-:Y:S01]  /*0250*/  UMOV UR6, 0x3ae80f1e ;  /* 0x3ae80f1e00067882 */ /* 0x000fe20000000000 */
[----:B------:R-:W-:Y:S01]  /*0260*/  LOP3.LUT R7, R7, 0x3ff00000, RZ, 0xfc, !PT ;  /* 0x3ff0000007077812 */ /* 0x000fe200078efcff */
[----:B------:R-:W-:Y:S01]  /*0270*/  UMOV UR7, 0x3eb1380b ;  /* 0x3eb1380b00077882 */ /* 0x000fe20000000000 */
[----:B------:R-:W-:Y:S01]  /*0280*/  MOV R17, 0x3ed0ee25 ;  /* 0x3ed0ee2500117802 */ /* 0x000fe20000000f00 */
[----:B------:R-:W-:Y:S01]  /*0290*/  UMOV UR8, 0x80000000 ;  /* 0x8000000000087882 */ /* 0x000fe20000000000 */
[----:B------:R-:W-:Y:S01]  /*02a0*/  ISETP.GE.U32.AND P0, PT, R7, 0x3ff6a09f, PT ;  /* 0x3ff6a09f0700780c */ /* 0x000fe20003f06070 */
[----:B------:R-:W-:Y:S01]  /*02b0*/  UMOV UR9, 0x43300000 ;  /* 0x4330000000097882 */ /* 0x000fe20000000000 */
[----:B------:R-:W-:-:S02]  /*02c0*/  LEA.HI R18, R5, R4, RZ, 0xc ;  /* 0x0000000405127211 */ /* 0x000fc400078f60ff */
[----:B------:R-:W-:-:S09]  /*02d0*/  MOV R19, 0x43300000 ;  /* 0x4330000000137802 */ /* 0x000fd20000000f00 */
[----:B------:R-:W-:Y:S01]  /*02e0*/  @P0 IADD3 R9, PT, PT, R7, -0x100000, RZ ;  /* 0xfff0000007090810 */ /* 0x000fe20007ffe0ff */
[----:B------:R-:W-:-:S04]  /*02f0*/  @P0 VIADD R18, R18, 0x1 ;  /* 0x0000000112120836 */ /* 0x000fc80000000000 */
[----:B------:R-:W-:Y:S01]  /*0300*/  @P0 IMAD.MOV.U32 R7, RZ, RZ, R9 ;  /* 0x000000ffff070224 */ /* 0x000fe200078e0009 */
[----:B------:R-:W-:-:S05]  /*0310*/  LOP3.LUT R18, R18, 0x80000000, RZ, 0x3c, !PT ;  /* 0x8000000012127812 */ /* 0x000fca00078e3cff */
        /* <DEDUP_REMOVED lines=8> */
[----:B------:R-:W-:Y:S02]  /*03a0*/  DMUL R12, R10, R10 ;  /* 0x0000000a0a0c7228 */ /* 0x000fe40000000000 */
[----:B------:R-:W-:-:S06]  /*03b0*/  DADD R4, R6, -R10 ;  /* 0x0000000006047229 */ /* 0x000fcc000000080a */
[----:B------:R-:W-:Y:S01]  /*03c0*/  DFMA R14, R12, UR6, R16 ;  /* 0x000000060c0e7c2b */ /* 0x000fe20008000010 */
[----:B------:R-:W-:Y:S01]  /*03d0*/  UMOV UR6, 0x9f02676f ;  /* 0x9f02676f00067882 */ /* 0x000fe20000000000 */
[----:B------:R-:W-:Y:S01]  /*03e0*/  UMOV UR7, 0x3ef3b266 ;  /* 0x3ef3b26600077882 */ /* 0x000fe20000000000 */
[----:B------:R-:W-:Y:S02]  /*03f0*/  DADD R16, R4, R4 ;  /* 0x0000000004107229 */ /* 0x000fe40000000004 */
[----:B------:R-:W-:Y:S01]  /*0400*/  DADD R4, R18, -UR8 ;  /* 0x8000000812047e29 */ /* 0x000fe20008000000 */
[----:B------:R-:W-:Y:S01]  /*0410*/  UMOV UR8, 0xfefa39ef ;  /* 0xfefa39ef00087882 */ /* 0x000fe20000000000 */
[----:B------:R-:W-:Y:S01]  /*0420*/  UMOV UR9, 0x3fe62e42 ;  /* 0x3fe62e4200097882 */ /* 0x000fe20000000000 */
[----:B------:R-:W-:Y:S01]  /*0430*/  DFMA R14, R12, R14, UR6 ;  /* 0x000000060c0e7e2b */ /* 0x000fe2000800000e */
[----:B------:R-:W-:Y:S01]  /*0440*/  UMOV UR6, 0xa9ab0956 ;  /* 0xa9ab095600067882 */ /* 0x000fe20000000000 */
[----:B------:R-:W-:Y:S01]  /*0450*/  UMOV UR7, 0x3f1745cb ;  /* 0x3f1745cb00077882 */ /* 0x000fe20000000000 */
[----:B------:R-:W-:-:S02]  /*0460*/  DFMA R16, R6, -R10, R16 ;  /* 0x8000000a0610722b */ /* 0x000fc40000000010 */
[----:B------:R-:W-:-:S03]  /*0470*/  DFMA R6, R4, UR8, R10 ;  /* 0x0000000804067c2b */ /* 0x000fc6000800000a */
[----:B------:R-:W-:Y:S01]  /*0480*/  DFMA R14, R12, R14, UR6 ;  /* 0x000000060c0e7e2b */ /* 0x000fe2000800000e */
[----:B------:R-:W-:Y:S01]  /*0490*/  UMOV UR6, 0x2d1b5154 ;  /* 0x2d1b515400067882 */ /* 0x000fe20000000000 */
[----:B------:R-:W-:Y:S01]  /*04a0*/  UMOV UR7, 0x3f3c71c7 ;  /* 0x3f3c71c700077882 */ /* 0x000fe20000000000 */
[----:B------:R-:W-:-:S05]  /*04b0*/  DMUL R16, R8, R16 ;  /* 0x0000001008107228 */ /* 0x000fca0000000000 */
        /* <DEDUP_REMOVED lines=11> */
[----:B------:R-:W-:Y:S02]  /*0570*/  UMOV UR7, 0x3fe62e42 ;  /* 0x3fe62e4200077882 */ /* 0x000fe40000000000 */
[----:B------:R-:W-:Y:S01]  /*0580*/  DFMA R18, R4, -UR6, R6 ;  /* 0x8000000604127c2b */ /* 0x000fe20008000006 */
[----:B------:R-:W-:Y:S01]  /*0590*/  UMOV UR6, 0x3b39803f ;  /* 0x3b39803f00067882 */ /* 0x000fe20000000000 */
[----:B------:R-:W-:Y:S02]  /*05a0*/  UMOV UR7, 0x3c7abc9e ;  /* 0x3c7abc9e00077882 */ /* 0x000fe40000000000 */
[----:B------:R-:W-:-:S04]  /*05b0*/  DMUL R14, R12, R14 ;  /* 0x0000000e0c0e7228 */ /* 0x000fc80000000000 */
[----:B------:R-:W-:-:S04]  /*05c0*/  DADD R18, -R10, R18 ;  /* 0x000000000a127229 */ /* 0x000fc80000000112 */
[----:B------:R-:W-:-:S08]  /*05d0*/  DFMA R14, R10, R14, R16 ;  /* 0x0000000e0a0e722b */ /* 0x000fd00000000010 */
[----:B------:R-:W-:-:S08]  /*05e0*/  DADD R14, R14, -R18 ;  /* 0x000000000e0e7229 */ /* 0x000fd00000000812 */
[----:B------:R-:W-:-:S08]  /*05f0*/  DFMA R14, R4, UR6, R14 ;  /* 0x00000006040e7c2b */ /* 0x000fd0000800000e */
[----:B------:R-:W-:Y:S01]  /*0600*/  DADD R6, R6, R14 ;  /* 0x0000000006067229 */ /* 0x000fe2000000000e */
[----:B------:R-:W-:Y:S10]  /*0610*/  BRA `(.L_x_21) ;  /* 0x0000000000187947 */ /* 0x000ff40003800000 */
.L_x_20:
[----:B------:R-:W-:Y:S01]  /*0620*/  IMAD.MOV.U32 R4, RZ, RZ, 0x0 ;  /* 0x00000000ff047424 */ /* 0x000fe200078e00ff */
[----:B------:R-:W-:Y:S02]  /*0630*/  MOV R5, 0x7ff00000 ;  /* 0x7ff0000000057802 */ /* 0x000fe40000000f00 */
[----:B------:R-:W-:-:S04]  /*0640*/  LOP3.LUT P0, RZ, R9, 0x7fffffff, RZ, 0xc0, !PT ;  /* 0x7fffffff09ff7812 */ /* 0x000fc8000780c0ff */
[----:B------:R-:W-:-:S10]  /*0650*/  DFMA R4, R8, R4, +INF ;  /* 0x7ff000000804742b */ /* 0x000fd40000000004 */
[----:B------:R-:W-:Y:S02]  /*0660*/  FSEL R6, R4, RZ, P0 ;  /* 0x000000ff04067208 */ /* 0x000fe40000000000 */
[----:B------:R-:W-:-:S07]  /*0670*/  FSEL R7, R5, -QNAN , P0 ;  /* 0xfff0000005077808 */ /* 0x000fce0000000000 */
.L_x_21:
[----:B------:R-:W-:Y:S05]  /*0680*/  BSYNC.RECONVERGENT B0 ;  /* 0x0000000000007941 */ /* 0x000fea0003800200 */
.L_x_19:
[----:B------:R-:W0:Y:S01]  /*0690*/  LDC.64 R4, c[0x0][0x388] ;  /* 0x0000e200ff047b82 */ /* 0x000e220000000a00 */
[----:B-----5:R-:W-:Y:S01]  /*06a0*/  DMUL R2, R2, -R6 ;  /* 0x8000000602027228 */ /* 0x020fe20000000000 */
[----:B0-----:R-:W-:-:S06]  /*06b0*/  IMAD.WIDE R4, R0, 0x8, R4 ;  /* 0x0000000800047825 */ /* 0x001fcc00078e0204 */
[----:B------:R-:W-:Y:S01]  /*06c0*/  STG.E.64 desc[UR4][R4.64], R2 ;  /* 0x0000000204007986 */ /* 0x000fe2000c101b04 */
[----:B------:R-:W-:Y:S05]  /*06d0*/  EXIT ;  /* 0x000000000000794d */ /* 0x000fea0003800000 */
.L_x_22:
        /* <DEDUP_REMOVED lines=10> */
.L_x_92:


//--------------------- .text._Z17matrixSumRow_cuda6matrixS_ --------------------------
	.section	.text._Z17matrixSumRow_cuda6matrixS_,"ax",@progbits
	.align	128
        .global         _Z17matrixSumRow_cuda6matrixS_
        .type           _Z17matrixSumRow_cuda6matrixS_,@function
        .size           _Z17matrixSumRow_cuda6matrixS_,(.L_x_93 - _Z17matrixSumRow_cuda6matrixS_)
        .other          _Z17matrixSumRow_cuda6matrixS_,@"STO_CUDA_ENTRY STV_DEFAULT"
_Z17matrixSumRow_cuda6matrixS_:
.text._Z17matrixSumRow_cuda6matrixS_:
[----:B------:R-:W-:Y:S01]  /*0000*/  LDC R1, c[0x0][0x37c] ;  /* 0x0000df00ff017b82 */ /* 0x000fe20000000800 */
[----:B------:R-:W0:Y:S07]  /*0010*/  S2R R3, SR_TID.Y ;  /* 0x0000000000037919 */ /* 0x000e2e0000002200 */
[----:B------:R-:W0:Y:S01]  /*0020*/  S2UR UR4, SR_CTAID.Y ;  /* 0x00000000000479c3 */ /* 0x000e220000002600 */
[----:B------:R-:W1:Y:S07]  /*0030*/  LDCU UR5, c[0x0][0x390] ;  /* 0x00007200ff0577ac */ /* 0x000e6e0008000800 */
[----:B------:R-:W0:Y:S02]  /*0040*/  LDC R0, c[0x0][0x364] ;  /* 0x0000d900ff007b82 */ /* 0x000e240000000800 */
[----:B0-----:R-:W-:-:S05]  /*0050*/  IMAD R0, R0, UR4, R3 ;  /* 0x0000000400007c24 */ /* 0x001fca000f8e0203 */
[----:B-1----:R-:W-:-:S13]  /*0060*/  ISETP.GE.AND P0, PT, R0, UR5, PT ;  /* 0x0000000500007c0c */ /* 0x002fda000bf06270 */
[----:B------:R-:W-:Y:S05]  /*0070*/  @P0 EXIT ;  /* 0x000000000000094d */ /* 0x000fea0003800000 */
[----:B------:R-:W0:Y:S01]  /*0080*/  LDCU UR5, c[0x0][0x384] ;  /* 0x00007080ff0577ac */ /* 0x000e220008000800 */
[----:B------:R-:W-:Y:S01]  /*0090*/  CS2R R8, SRZ ;  /* 0x0000000000087805 */ /* 0x000fe2000001ff00 */
[----:B------:R-:W1:Y:S01]  /*00a0*/  LDCU.64 UR8, c[0x0][0x358] ;  /* 0x00006b00ff0877ac */ /* 0x000e620008000a00 */
[----:B0-----:R-:W-:-:S09]  /*00b0*/  UISETP.GE.AND UP0, UPT, UR5, 0x1, UPT ;  /* 0x000000010500788c */ /* 0x001fd2000bf06270 */
[----:B-1----:R-:W-:Y:S05]  /*00c0*/  BRA.U !UP0, `(.L_x_23) ;  /* 0x0000000508dc7547 */ /* 0x002fea000b800000 */
[----:B------:R-:W-:Y:S02]  /*00d0*/  UISETP.GE.U32.AND UP1, UPT, UR5, 0x10, UPT ;  /* 0x000000100500788c */ /* 0x000fe4000bf26070 */
[----:B------:R-:W-:Y:S01]  /*00e0*/  IMAD R20, R0, UR5, RZ ;  /* 0x0000000500147c24 */ /* 0x000fe2000f8e02ff */
[----:B------:R-:W-:Y:S01]  /*00f0*/  ULOP3.LUT UR6, UR5, 0xf, URZ, 0xc0, !UPT ;  /* 0x0000000f05067892 */ /* 0x000fe2000f8ec0ff */
[----:B------:R-:W-:Y:S01]  /*0100*/  CS2R R8, SRZ ;  /* 0x0000000000087805 */ /* 0x000fe2000001ff00 */
[----:B------:R-:W-:Y:S02]  /*0110*/  UMOV UR4, URZ ;  /* 0x000000ff00047c82 */ /* 0x000fe40008000000 */
[----:B------:R-:W-:Y:S02]  /*0120*/  UISETP.NE.AND UP0, UPT, UR6, URZ, UPT ;  /* 0x000000ff0600728c */ /* 0x000fe4000bf05270 */
[----:B------:R-:W-:Y:S09]  /*0130*/  BRA.U !UP1, `(.L_x_24) ;  /* 0x0000000109b07547 */ /* 0x000ff2000b800000 */
[----:B------:R-:W0:Y:S01]  /*0140*/  LDC.64 R2, c[0x0][0x388] ;  /* 0x0000e200ff027b82 */ /* 0x000e220000000a00 */
[----:B------:R-:W-:Y:S01]  /*0150*/  ULOP3.LUT UR4, UR5, 0x7ffffff0, URZ, 0xc0, !UPT ;  /* 0x7ffffff005047892 */ /* 0x000fe2000f8ec0ff */
[----:B------:R-:W-:-:S03]  /*0160*/  CS2R R8, SRZ ;  /* 0x0000000000087805 */ /* 0x000fc6000001ff00 */
[----:B------:R-:W-:Y:S01]  /*0170*/  UIADD3 UR7, UPT, UPT, -UR4, URZ, URZ ;  /* 0x000000ff04077290 */ /* 0x000fe2000fffe1ff */
[----:B0-----:R-:W-:-:S03]  /*0180*/  IMAD.WIDE.U32 R2, R20, 0x8, R2 ;  /* 0x0000000814027825 */ /* 0x001fc600078e0002 */
[----:B------:R-:W-:-:S05]  /*0190*/  IADD3 R2, P0, PT, R2, 0x40, RZ ;  /* 0x0000004002027810 */ /* 0x000fca0007f1e0ff */
[----:B------:R-:W-:-:S08]  /*01a0*/  IMAD.X R3, RZ, RZ, R3, P0 ;  /* 0x000000ffff037224 */ /* 0x000fd000000e0603 */
.L_x_25:
[----:B------:R-:W2:Y:S04]  /*01b0*/  LDG.E.64 R10, desc[UR8][R2.64+-0x40] ;  /* 0xffffc008020a7981 */ /* 0x000ea8000c1e1b00 */
[----:B------:R-:W3:Y:S04]  /*01c0*/  LDG.E.64 R26, desc[UR8][R2.64+-0x38] ;  /* 0xffffc808021a7981 */ /* 0x000ee8000c1e1b00 */
[----:B------:R-:W4:Y:S04]  /*01d0*/  LDG.E.64 R24, desc[UR8][R2.64+-0x30] ;  /* 0xffffd00802187981 */ /* 0x000f28000c1e1b00 */
[----:B------:R-:W5:Y:S04]  /*01e0*/  LDG.E.64 R22, desc[UR8][R2.64+-0x28] ;  /* 0xffffd80802167981 */ /* 0x000f68000c1e1b00 */
[----:B------:R-:W5:Y:S04]  /*01f0*/  LDG.E.64 R18, desc[UR8][R2.64+-0x20] ;  /* 0xffffe00802127981 */ /* 0x000f68000c1e1b00 */
[----:B------:R-:W5:Y:S04]  /*0200*/  LDG.E.64 R6, desc[UR8][R2.64+-0x18] ;  /* 0xffffe80802067981 */ /* 0x000f68000c1e1b00 */
[----:B------:R-:W5:Y:S04]  /*0210*/  LDG.E.64 R4, desc[UR8][R2.64+-0x10] ;  /* 0xfffff00802047981 */ /* 0x000f68000c1e1b00 */
[----:B------:R-:W5:Y:S04]  /*0220*/  LDG.E.64 R16, desc[UR8][R2.64+-0x8] ;  /* 0xfffff80802107981 */ /* 0x000f68000c1e1b00 */
[----:B------:R-:W5:Y:S04]  /*0230*/  LDG.E.64 R14, desc[UR8][R2.64] ;  /* 0x00000008020e7981 */ /* 0x000f68000c1e1b00 */
[----:B------:R-:W5:Y:S01]  /*0240*/  LDG.E.64 R12, desc[UR8][R2.64+0x8] ;  /* 0x00000808020c7981 */ /* 0x000f62000c1e1b00 */
[----:B--2---:R-:W-:-:S03]  /*0250*/  DADD R8, R10, R8 ;  /* 0x000000000a087229 */ /* 0x004fc60000000008 */
[----:B------:R-:W2:Y:S05]  /*0260*/  LDG.E.64 R10, desc[UR8][R2.64+0x10] ;  /* 0x00001008020a7981 */ /* 0x000eaa000c1e1b00 */
[----:B---3--:R-:W-:Y:S02]  /*0270*/  DADD R26, R8, R26 ;  /* 0x00000000081a7229 */ /* 0x008fe4000000001a */
[----:B------:R-:W3:Y:S06]  /*0280*/  LDG.E.64 R8, desc[UR8][R2.64+0x18] ;  /* 0x0000180802087981 */ /* 0x000eec000c1e1b00 */
[----:B----4-:R-:W-:Y:S01]  /*0290*/  DADD R26, R26, R24 ;  /* 0x000000001a1a7229 */ /* 0x010fe20000000018 */
[----:B------:R-:W4:Y:S07]  /*02a0*/  LDG.E.64 R24, desc[UR8][R2.64+0x20] ;  /* 0x0000200802187981 */ /* 0x000f2e000c1e1b00 */
[----:B-----5:R-:W-:Y:S01]  /*02b0*/  DADD R26, R26, R22 ;  /* 0x000000001a1a7229 */ /* 0x020fe20000000016 */
[----:B------:R-:W5:Y:S07]  /*02c0*/  LDG.E.64 R22, desc[UR8][R2.64+0x28] ;  /* 0x0000280802167981 */ /* 0x000f6e000c1e1b00 */
[----:B------:R-:W-:Y:S01]  /*02d0*/  DADD R26, R26, R18 ;  /* 0x000000001a1a7229 */ /* 0x000fe20000000012 */
[----:B------:R-:W5:Y:S07]  /*02e0*/  LDG.E.64 R18, desc[UR8][R2.64+0x30] ;  /* 0x0000300802127981 */ /* 0x000f6e000c1e1b00 */
[----:B------:R-:W-:Y:S01]  /*02f0*/  DADD R26, R26, R6 ;  /* 0x000000001a1a7229 */ /* 0x000fe20000000006 */
[----:B------:R0:W5:Y:S01]  /*0300*/  LDG.E.64 R6, desc[UR8][R2.64+0x38] ;  /* 0x0000380802067981 */ /* 0x000162000c1e1b00 */
[----:B------:R-:W-:-:S04]  /*0310*/  UIADD3 UR7, UPT, UPT, UR7, 0x10, URZ ;  /* 0x0000001007077890 */ /* 0x000fc8000fffe0ff */
[----:B------:R-:W-:Y:S02]  /*0320*/  UISETP.NE.AND UP1, UPT, UR7, URZ, UPT ;  /* 0x000000ff0700728c */ /* 0x000fe4000bf25270 */
[----:B------:R-:W-:Y:S01]  /*0330*/  DADD R4, R26, R4 ;  /* 0x000000001a047229 */ /* 0x000fe20000000004 */
[----:B0-----:R-:W-:-:S07]  /*0340*/  IADD3 R2, P0, PT, R2, 0x80, RZ ;  /* 0x0000008002027810 */ /* 0x001fce0007f1e0ff */
[----:B------:R-:W-:Y:S01]  /*0350*/  DADD R4, R4, R16 ;  /* 0x0000000004047229 */ /* 0x000fe20000000010 */
[----:B------:R-:W-:-:S07]  /*0360*/  IMAD.X R3, RZ, RZ, R3, P0 ;  /* 0x000000ffff037224 */ /* 0x000fce00000e0603 */
[----:B------:R-:W-:-:S08]  /*0370*/  DADD R4, R4, R14 ;  /* 0x0000000004047229 */ /* 0x000fd0000000000e */
[----:B------:R-:W-:-:S08]  /*0380*/  DADD R4, R4, R12 ;  /* 0x0000000004047229 */ /* 0x000fd0000000000c */
[----:B--2---:R-:W-:-:S08]  /*0390*/  DADD R4, R4, R10 ;  /* 0x0000000004047229 */ /* 0x004fd0000000000a */
[----:B---3--:R-:W-:-:S08]  /*03a0*/  DADD R4, R4, R8 ;  /* 0x0000000004047229 */ /* 0x008fd00000000008 */
[----:B----4-:R-:W-:-:S08]  /*03b0*/  DADD R4, R4, R24 ;  /* 0x0000000004047229 */ /* 0x010fd00000000018 */
[----:B-----5:R-:W-:-:S08]  /*03c0*/  DADD R4, R4, R22 ;  /* 0x0000000004047229 */ /* 0x020fd00000000016 */
[----:B------:R-:W-:-:S08]  /*03d0*/  DADD R4, R4, R18 ;  /* 0x0000000004047229 */ /* 0x000fd00000000012 */
[----:B------:R-:W-:Y:S01]  /*03e0*/  DADD R8, R4, R6 ;  /* 0x0000000004087229 */ /* 0x000fe20000000006 */
[----:B------:R-:W-:Y:S10]  /*03f0*/  BRA.U UP1, `(.L_x_25) ;  /* 0xfffffffd016c7547 */ /* 0x000ff4000b83ffff */
.L_x_24:
[----:B------:R-:W-:Y:S05]  /*0400*/  BRA.U !UP0, `(.L_x_23) ;  /* 0x00000005080c7547 */ /* 0x000fea000b800000 */
[----:B------:R-:W-:Y:S02]  /*0410*/  UISETP.GE.U32.AND UP0, UPT, UR6, 0x8, UPT ;  /* 0x000000080600788c */ /* 0x000fe4000bf06070 */
[----:B------:R-:W-:-:S04]  /*0420*/  ULOP3.LUT UR7, UR5, 0x7, URZ, 0xc0, !UPT ;  /* 0x0000000705077892 */ /* 0x000fc8000f8ec0ff */
[----:B------:R-:W-:-:S03]  /*0430*/  UISETP.NE.AND UP1, UPT, UR7, URZ, UPT ;  /* 0x000000ff0700728c */ /* 0x000fc6000bf25270 */
[----:B------:R-:W-:Y:S08]  /*0440*/  BRA.U !UP0, `(.L_x_26) ;  /* 0x0000000108647547 */ /* 0x000ff0000b800000 */
[----:B------:R-:W0:Y:S01]  /*0450*/  LDC.64 R14, c[0x0][0x388] ;  /* 0x0000e200ff0e7b82 */ /* 0x000e220000000a00 */
[----:B------:R-:W1:Y:S01]  /*0460*/  LDCU.64 UR10, c[0x0][0x388] ;  /* 0x00007100ff0a77ac */ /* 0x000e620008000a00 */
[C---:B------:R-:W-:Y:S01]  /*0470*/  VIADD R3, R20.reuse, UR4 ;  /* 0x0000000414037c36 */ /* 0x040fe20008000000 */
[----:B------:R-:W-:-:S03]  /*0480*/  IADD3 R2, P0, PT, R20, UR4, RZ ;  /* 0x0000000414027c10 */ /* 0x000fc6000ff1e0ff */
[----:B0-----:R-:W-:Y:S01]  /*0490*/  IMAD.WIDE.U32 R14, R3, 0x8, R14 ;  /* 0x00000008030e7825 */ /* 0x001fe200078e000e */
[----:B------:R-:W-:Y:S02]  /*04a0*/  IADD3.X R3, PT, PT, RZ, RZ, RZ, P0, !PT ;  /* 0x000000ffff037210 */ /* 0x000fe400007fe4ff */
[----:B-1----:R-:W-:-:S03]  /*04b0*/  LEA R16, P0, R2, UR10, 0x3 ;  /* 0x0000000a02107c11 */ /* 0x002fc6000f8018ff */
[----:B------:R-:W2:Y:S01]  /*04c0*/  LDG.E.64 R14, desc[UR8][R14.64] ;  /* 0x000000080e0e7981 */ /* 0x000ea2000c1e1b00 */
[----:B------:R-:W-:-:S05]  /*04d0*/  LEA.HI.X R17, R2, UR11, R3, 0x3, P0 ;  /* 0x0000000b02117c11 */ /* 0x000fca00080f1c03 */
[----:B------:R-:W3:Y:S04]  /*04e0*/  LDG.E.64 R18, desc[UR8][R16.64+0x8] ;  /* 0x0000080810127981 */ /* 0x000ee8000c1e1b00 */
[----:B------:R-:W4:Y:S04]  /*04f0*/  LDG.E.64 R22, desc[UR8][R16.64+0x10] ;  /* 0x0000100810167981 */ /* 0x000f28000c1e1b00 */
[----:B------:R-:W5:Y:S04]  /*0500*/  LDG.E.64 R10, desc[UR8][R16.64+0x18] ;  /* 0x00001808100a7981 */ /* 0x000f68000c1e1b00 */
[----:B------:R-:W5:Y:S04]  /*0510*/  LDG.E.64 R6, desc[UR8][R16.64+0x20] ;  /* 0x0000200810067981 */ /* 0x000f68000c1e1b00 */
[----:B------:R-:W5:Y:S04]  /*0520*/  LDG.E.64 R4, desc[UR8][R16.64+0x28] ;  /* 0x0000280810047981 */ /* 0x000f68000c1e1b00 */
[----:B------:R-:W5:Y:S04]  /*0530*/  LDG.E.64 R2, desc[UR8][R16.64+0x30] ;  /* 0x0000300810027981 */ /* 0x000f68000c1e1b00 */
[----:B------:R-:W5:Y:S01]  /*0540*/  LDG.E.64 R12, desc[UR8][R16.64+0x38] ;  /* 0x00003808100c7981 */ /* 0x000f62000c1e1b00 */
[----:B------:R-:W-:Y:S01]  /*0550*/  UIADD3 UR4, UPT, UPT, UR4, 0x8, URZ ;  /* 0x0000000804047890 */ /* 0x000fe2000fffe0ff */
[----:B--2---:R-:W-:-:S08]  /*0560*/  DADD R8, R8, R14 ;  /* 0x0000000008087229 */ /* 0x004fd0000000000e */
[----:B---3--:R-:W-:-:S08]  /*0570*/  DADD R8, R8, R18 ;  /* 0x0000000008087229 */ /* 0x008fd00000000012 */
[----:B----4-:R-:W-:-:S08]  /*0580*/  DADD R8, R8, R22 ;  /* 0x0000000008087229 */ /* 0x010fd00000000016 */
[----:B-----5:R-:W-:-:S08]  /*0590*/  DADD R8, R8, R10 ;  /* 0x0000000008087229 */ /* 0x020fd0000000000a */
[----:B------:R-:W-:-:S08]  /*05a0*/  DADD R6, R8, R6 ;  /* 0x0000000008067229 */ /* 0x000fd00000000006 */
[----:B------:R-:W-:-:S08]  /*05b0*/  DADD R4, R6, R4 ;  /* 0x0000000006047229 */ /* 0x000fd00000000004 */
[----:B------:R-:W-:-:S08]  /*05c0*/  DADD R2, R4, R2 ;  /* 0x0000000004027229 */ /* 0x000fd00000000002 */
[----:B------:R-:W-:-:S11]  /*05d0*/  DADD R8, R2, R12 ;  /* 0x0000000002087229 */ /* 0x000fd6000000000c */
.L_x_26:
        /* <DEDUP_REMOVED lines=9> */
[----:B0-----:R-:W-:-:S04]  /*0670*/  IMAD.WIDE.U32 R2, R5, 0x8, R2 ;  /* 0x0000000805027825 */ /* 0x001fc800078e0002 */
[----:B------:R-:W-:Y:S01]  /*0680*/  IMAD.X R5, RZ, RZ, RZ, P0 ;  /* 0x000000ffff057224 */ /* 0x000fe200000e06ff */
[C---:B-1----:R-:W-:Y:S01]  /*0690*/  LEA R4, P0, R6.reuse, UR6, 0x3 ;  /* 0x0000000606047c11 */ /* 0x042fe2000f8018ff */
[----:B------:R-:W2:Y:S03]  /*06a0*/  LDG.E.64 R2, desc[UR8][R2.64] ;  /* 0x0000000802027981 */ /* 0x000ea6000c1e1b00 */
[----:B------:R-:W-:-:S05]  /*06b0*/  LEA.HI.X R5, R6, UR7, R5, 0x3, P0 ;  /* 0x0000000706057c11 */ /* 0x000fca00080f1c05 */
[----:B------:R-:W3:Y:S04]  /*06c0*/  LDG.E.64 R6, desc[UR8][R4.64+0x8] ;  /* 0x0000080804067981 */ /* 0x000ee8000c1e1b00 */
[----:B------:R-:W4:Y:S04]  /*06d0*/  LDG.E.64 R10, desc[UR8][R4.64+0x10] ;  /* 0x00001008040a7981 */ /* 0x000f28000c1e1b00 */
[----:B------:R-:W5:Y:S01]  /*06e0*/  LDG.E.64 R12, desc[UR8][R4.64+0x18] ;  /* 0x00001808040c7981 */ /* 0x000f62000c1e1b00 */
[----:B------:R-:W-:Y:S01]  /*06f0*/  UIADD3 UR4, UPT, UPT, UR4, 0x4, URZ ;  /* 0x0000000404047890 */ /* 0x000fe2000fffe0ff */
[----:B--2---:R-:W-:-:S08]  /*0700*/  DADD R8, R8, R2 ;  /* 0x0000000008087229 */ /* 0x004fd00000000002 */
[----:B---3--:R-:W-:-:S08]  /*0710*/  DADD R6, R8, R6 ;  /* 0x0000000008067229 */ /* 0x008fd00000000006 */
[----:B----4-:R-:W-:-:S08]  /*0720*/  DADD R6, R6, R10 ;  /* 0x0000000006067229 */ /* 0x010fd0000000000a */
[----:B-----5:R-:W-:-:S11]  /*0730*/  DADD R8, R6, R12 ;  /* 0x0000000006087229 */ /* 0x020fd6000000000c */
.L_x_27:
[----:B------:R-:W-:Y:S05]  /*0740*/  BRA.U !UP1, `(.L_x_23) ;  /* 0x00000001093c7547 */ /* 0x000fea000b800000 */
[----:B------:R-:W0:Y:S01]  /*0750*/  LDC.64 R2, c[0x0][0x388] ;  /* 0x0000e200ff027b82 */ /* 0x000e220000000a00 */
[----:B------:R-:W-:Y:S01]  /*0760*/  IADD3 R5, PT, PT, R20, UR4, RZ ;  /* 0x0000000414057c10 */ /* 0x000fe2000fffe0ff */
[----:B------:R-:W-:-:S04]  /*0770*/  UIADD3 UR5, UPT, UPT, -UR5, URZ, URZ ;  /* 0x000000ff05057290 */ /* 0x000fc8000fffe1ff */
[----:B0-----:R-:W-:-:S04]  /*0780*/  IMAD.WIDE.U32 R2, R5, 0x8, R2 ;  /* 0x0000000805027825 */ /* 0x001fc800078e0002 */
[----:B------:R-:W-:Y:S02]  /*0790*/  IMAD.MOV.U32 R4, RZ, RZ, R2 ;  /* 0x000000ffff047224 */ /* 0x000fe400078e0002 */
[----:B------:R-:W-:-:S07]  /*07a0*/  IMAD.MOV.U32 R5, RZ, RZ, R3 ;  /* 0x000000ffff057224 */ /* 0x000fce00078e0003 */
.L_x_28:
[----:B------:R-:W-:Y:S01]  /*07b0*/  MOV R2, R4 ;  /* 0x0000000400027202 */ /* 0x000fe20000000f00 */
[----:B------:R-:W-:-:S06]  /*07c0*/  IMAD.MOV.U32 R3, RZ, RZ, R5 ;  /* 0x000000ffff037224 */ /* 0x000fcc00078e0005 */
[----:B------:R-:W2:Y:S01]  /*07d0*/  LDG.E.64 R2, desc[UR8][R2.64] ;  /* 0x0000000802027981 */ /* 0x000ea2000c1e1b00 */
[----:B------:R-:W-:Y:S01]  /*07e0*/  UIADD3 UR5, UPT, UPT, UR5, 0x1, URZ ;  /* 0x0000000105057890 */ /* 0x000fe2000fffe0ff */
[----:B------:R-:W-:-:S03]  /*07f0*/  IADD3 R4, P0, PT, R4, 0x8, RZ ;  /* 0x0000000804047810 */ /* 0x000fc60007f1e0ff */
[----:B------:R-:W-:Y:S01]  /*0800*/  UISETP.NE.AND UP0, UPT, UR5, URZ, UPT ;  /* 0x000000ff0500728c */ /* 0x000fe2000bf05270 */
[----:B------:R-:W-:Y:S01]  /*0810*/  IADD3.X R5, PT, PT, RZ, R5, RZ, P0, !PT ;  /* 0x00000005ff057210 */ /* 0x000fe200007fe4ff */
[----:B--2---:R-:W-:-:S07]  /*0820*/  DADD R8, R2, R8 ;  /* 0x0000000002087229 */ /* 0x004fce0000000008 */
[----:B------:R-:W-:Y:S05]  /*0830*/  BRA.U UP0, `(.L_x_28) ;  /* 0xfffffffd00dc7547 */ /* 0x000fea000b83ffff */
.L_x_23:
[----:B------:R-:W0:Y:S02]  /*0840*/  LDC.64 R2, c[0x0][0x398] ;  /* 0x0000e600ff027b82 */ /* 0x000e240000000a00 */
[----:B0-----:R-:W-:-:S05]  /*0850*/  IMAD.WIDE.U32 R2, R0, 0x8, R2 ;  /* 0x0000000800027825 */ /* 0x001fca00078e0002 */
[----:B------:R-:W-:Y:S01]  /*0860*/  STG.E.64 desc[UR8][R2.64], R8 ;  /* 0x0000000802007986 */ /* 0x000fe2000c101b08 */
[----:B------:R-:W-:Y:S05]  /*0870*/  EXIT ;  /* 0x000000000000794d */ /* 0x000fea0003800000 */
.L_x_29:
        /* <DEDUP_REMOVED lines=16> */
.L_x_93:


//--------------------- .text._Z20matrixSumColumn_cuda6matrixS_ --------------------------
	.section	.text._Z20matrixSumColumn_cuda6matrixS_,"ax",@progbits
	.align	128
        .global         _Z20matrixSumColumn_cuda6matrixS_
        .type           _Z20matrixSumColumn_cuda6matrixS_,@function
        .size           _Z20matrixSumColumn_cuda6matrixS_,(.L_x_94 - _Z20matrixSumColumn_cuda6matrixS_)
        .other          _Z20matrixSumColumn_cuda6matrixS_,@"STO_CUDA_ENTRY STV_DEFAULT"
_Z20matrixSumColumn_cuda6matrixS_:
.text._Z20matrixSumColumn_cuda6matrixS_:
[----:B------:R-:W-:Y:S01]  /*0000*/  LDC R1, c[0x0][0x37c] ;  /* 0x0000df00ff017b82 */ /* 0x000fe20000000800 */
[----:B------:R-:W0:Y:S07]  /*0010*/  S2R R3, SR_TID.X ;  /* 0x0000000000037919 */ /* 0x000e2e0000002100 */
[----:B------:R-:W0:Y:S01]  /*0020*/  S2UR UR4, SR_CTAID.X ;  /* 0x00000000000479c3 */ /* 0x000e220000002500 */
        /* <DEDUP_REMOVED lines=10> */
[----:B------:R-:W-:Y:S01]  /*00d0*/  UISETP.GE.U32.AND UP1, UPT, UR5, 0x10, UPT ;  /* 0x000000100500788c */ /* 0x000fe2000bf26070 */
[----:B------:R-:W-:Y:S01]  /*00e0*/  CS2R R10, SRZ ;  /* 0x00000000000a7805 */ /* 0x000fe2000001ff00 */
[----:B------:R-:W-:Y:S01]  /*00f0*/  ULOP3.LUT UR6, UR5, 0xf, URZ, 0xc0, !UPT ;  /* 0x0000000f05067892 */ /* 0x000fe2000f8ec0ff */
[----:B------:R-:W-:-:S03]  /*0100*/  UMOV UR4, URZ ;  /* 0x000000ff00047c82 */ /* 0x000fc60008000000 */
[----:B------:R-:W-:-:S03]  /*0110*/  UISETP.NE.AND UP0, UPT, UR6, URZ, UPT ;  /* 0x000000ff0600728c */ /* 0x000fc6000bf05270 */
[----:B------:R-:W-:Y:S08]  /*0120*/  BRA.U !UP1, `(.L_x_31) ;  /* 0x0000000109e87547 */ /* 0x000ff0000b800000 */
[----:B------:R-:W-:Y:S01]  /*0130*/  ULOP3.LUT UR4, UR5, 0x7ffffff0, URZ, 0xc0, !UPT ;  /* 0x7ffffff005047892 */ /* 0x000fe2000f8ec0ff */
[----:B------:R-:W-:Y:S02]  /*0140*/  MOV R24, R0 ;  /* 0x0000000000187202 */ /* 0x000fe40000000f00 */
[----:B------:R-:W-:Y:S01]  /*0150*/  CS2R R10, SRZ ;  /* 0x00000000000a7805 */ /* 0x000fe2000001ff00 */
[----:B------:R-:W-:-:S12]  /*0160*/  UIADD3 UR7, UPT, UPT, -UR4, URZ, URZ ;  /* 0x000000ff04077290 */ /* 0x000fd8000fffe1ff */
.L_x_32:
[----:B------:R-:W0:Y:S08]  /*0170*/  LDC.64 R2, c[0x0][0x388] ;  /* 0x0000e200ff027b82 */ /* 0x000e300000000a00 */
[----:B------:R-:W1:Y:S01]  /*0180*/  LDC R25, c[0x0][0x384] ;  /* 0x0000e100ff197b82 */ /* 0x000e620000000800 */
[----:B0-----:R-:W-:-:S05]  /*0190*/  IMAD.WIDE R2, R24, 0x8, R2 ;  /* 0x0000000818027825 */ /* 0x001fca00078e0202 */
[----:B------:R-:W2:Y:S01]  /*01a0*/  LDG.E.64 R12, desc[UR8][R2.64] ;  /* 0x00000008020c7981 */ /* 0x000ea2000c1e1b00 */
[----:B-1----:R-:W-:-:S05]  /*01b0*/  IMAD.WIDE R14, R25, 0x8, R2 ;  /* 0x00000008190e7825 */ /* 0x002fca00078e0202 */
[----:B------:R-:W3:Y:S01]  /*01c0*/  LDG.E.64 R20, desc[UR8][R14.64] ;  /* 0x000000080e147981 */ /* 0x000ee2000c1e1b00 */
[----:B------:R-:W-:-:S05]  /*01d0*/  IMAD.WIDE R22, R25, 0x8, R14 ;  /* 0x0000000819167825 */ /* 0x000fca00078e020e */
[----:B------:R-:W4:Y:S01]  /*01e0*/  LDG.E.64 R18, desc[UR8][R22.64] ;  /* 0x0000000816127981 */ /* 0x000f22000c1e1b00 */
[----:B------:R-:W-:-:S05]  /*01f0*/  IMAD.WIDE R26, R25, 0x8, R22 ;  /* 0x00000008191a7825 */ /* 0x000fca00078e0216 */
[----:B------:R-:W5:Y:S01]  /*0200*/  LDG.E.64 R8, desc[UR8][R26.64] ;  /* 0x000000081a087981 */ /* 0x000f62000c1e1b00 */
[----:B------:R-:W-:-:S05]  /*0210*/  IMAD.WIDE R28, R25, 0x8, R26 ;  /* 0x00000008191c7825 */ /* 0x000fca00078e021a */
[----:B------:R0:W5:Y:S02]  /*0220*/  LDG.E.64 R6, desc[UR8][R28.64] ;  /* 0x000000081c067981 */ /* 0x000164000c1e1b00 */
[----:B0-----:R-:W-:-:S05]  /*0230*/  IMAD.WIDE R28, R25, 0x8, R28 ;  /* 0x00000008191c7825 */ /* 0x001fca00078e021c */
[----:B------:R-:W5:Y:S01]  /*0240*/  LDG.E.64 R4, desc[UR8][R28.64] ;  /* 0x000000081c047981 */ /* 0x000f62000c1e1b00 */
[----:B------:R-:W-:-:S05]  /*0250*/  IMAD.WIDE R16, R25, 0x8, R28 ;  /* 0x0000000819107825 */ /* 0x000fca00078e021c */
[----:B------:R-:W5:Y:S01]  /*0260*/  LDG.E.64 R2, desc[UR8][R16.64] ;  /* 0x0000000810027981 */ /* 0x000f62000c1e1b00 */
[----:B------:R-:W-:-:S04]  /*0270*/  IMAD.WIDE R14, R25, 0x8, R16 ;  /* 0x00000008190e7825 */ /* 0x000fc800078e0210 */
[C---:B------:R-:W-:Y:S01]  /*0280*/  IMAD.WIDE R22, R25.reuse, 0x8, R14 ;  /* 0x0000000819167825 */ /* 0x040fe200078e020e */
[----:B------:R-:W5:Y:S04]  /*0290*/  LDG.E.64 R16, desc[UR8][R14.64] ;  /* 0x000000080e107981 */ /* 0x000f68000c1e1b00 */
[----:B------:R0:W5:Y:S02]  /*02a0*/  LDG.E.64 R14, desc[UR8][R22.64] ;  /* 0x00000008160e7981 */ /* 0x000164000c1e1b00 */
[----:B0-----:R-:W-:-:S04]  /*02b0*/  IMAD.WIDE R22, R25, 0x8, R22 ;  /* 0x0000000819167825 */ /* 0x001fc800078e0216 */
[C---:B------:R-:W-:Y:S01]  /*02c0*/  IMAD.WIDE R26, R25.reuse, 0x8, R22 ;  /* 0x00000008191a7825 */ /* 0x040fe200078e0216 */
[----:B--2---:R-:W-:Y:S01]  /*02d0*/  DADD R10, R12, R10 ;  /* 0x000000000c0a7229 */ /* 0x004fe2000000000a */
[----:B------:R-:W2:Y:S07]  /*02e0*/  LDG.E.64 R12, desc[UR8][R22.64] ;  /* 0x00000008160c7981 */ /* 0x000eae000c1e1b00 */
[----:B---3--:R-:W-:Y:S02]  /*02f0*/  DADD R20, R10, R20 ;  /* 0x000000000a147229 */ /* 0x008fe40000000014 */
[----:B------:R0:W3:Y:S06]  /*0300*/  LDG.E.64 R10, desc[UR8][R26.64] ;  /* 0x000000081a0a7981 */ /* 0x0000ec000c1e1b00 */
[----:B----4-:R-:W-:Y:S01]  /*0310*/  DADD R18, R20, R18 ;  /* 0x0000000014127229 */ /* 0x010fe20000000012 */
[----:B0-----:R-:W-:-:S05]  /*0320*/  IMAD.WIDE R26, R25, 0x8, R26 ;  /* 0x00000008191a7825 */ /* 0x001fca00078e021a */
[----:B------:R-:W4:Y:S01]  /*0330*/  LDG.E.64 R20, desc[UR8][R26.64] ;  /* 0x000000081a147981 */ /* 0x000f22000c1e1b00 */
[----:B------:R-:W-:Y:S01]  /*0340*/  IMAD.WIDE R22, R25, 0x8, R26 ;  /* 0x0000000819167825 */ /* 0x000fe200078e021a */
[----:B-----5:R-:W-:-:S04]  /*0350*/  DADD R18, R18, R8 ;  /* 0x0000000012127229 */ /* 0x020fc80000000008 */
[----:B------:R-:W5:Y:S01]  /*0360*/  LDG.E.64 R8, desc[UR8][R22.64] ;  /* 0x0000000816087981 */ /* 0x000f62000c1e1b00 */
[----:B------:R-:W-:-:S03]  /*0370*/  IMAD.WIDE R28, R25, 0x8, R22 ;  /* 0x00000008191c7825 */ /* 0x000fc600078e0216 */
[----:B------:R-:W-:Y:S02]  /*0380*/  DADD R18, R18, R6 ;  /* 0x0000000012127229 */ /* 0x000fe40000000006 */
[----:B------:R0:W5:Y:S06]  /*0390*/  LDG.E.64 R6, desc[UR8][R28.64] ;  /* 0x000000081c067981 */ /* 0x00016c000c1e1b00 */
[----:B------:R-:W-:Y:S01]  /*03a0*/  DADD R18, R18, R4 ;  /* 0x0000000012127229 */ /* 0x000fe20000000004 */
[----:B0-----:R-:W-:-:S05]  /*03b0*/  IMAD.WIDE R28, R25, 0x8, R28 ;  /* 0x00000008191c7825 */ /* 0x001fca00078e021c */
[----:B------:R-:W5:Y:S01]  /*03c0*/  LDG.E.64 R4, desc[UR8][R28.64] ;  /* 0x000000081c047981 */ /* 0x000f62000c1e1b00 */
[----:B------:R-:W-:-:S06]  /*03d0*/  IMAD.WIDE R26, R25, 0x8, R28 ;  /* 0x00000008191a7825 */ /* 0x000fcc00078e021c */
[----:B------:R-:W5:Y:S01]  /*03e0*/  LDG.E.64 R26, desc[UR8][R26.64] ;  /* 0x000000081a1a7981 */ /* 0x000f62000c1e1b00 */
[----:B------:R-:W-:Y:S01]  /*03f0*/  DADD R2, R18, R2 ;  /* 0x0000000012027229 */ /* 0x000fe20000000002 */
[----:B------:R-:W-:Y:S01]  /*0400*/  UIADD3 UR7, UPT, UPT, UR7, 0x10, URZ ;  /* 0x0000001007077890 */ /* 0x000fe2000fffe0ff */
[----:B------:R-:W-:-:S03]  /*0410*/  LEA R24, R25, R24, 0x4 ;  /* 0x0000001819187211 */ /* 0x000fc600078e20ff */
[----:B------:R-:W-:-:S03]  /*0420*/  UISETP.NE.AND UP1, UPT, UR7, URZ, UPT ;  /* 0x000000ff0700728c */ /* 0x000fc6000bf25270 */
[----:B------:R-:W-:-:S08]  /*0430*/  DADD R2, R2, R16 ;  /* 0x0000000002027229 */ /* 0x000fd00000000010 */
[----:B------:R-:W-:-:S08]  /*0440*/  DADD R2, R2, R14 ;  /* 0x0000000002027229 */ /* 0x000fd0000000000e */
[----:B--2---:R-:W-:-:S08]  /*0450*/  DADD R2, R2, R12 ;  /* 0x0000000002027229 */ /* 0x004fd0000000000c */
[----:B---3--:R-:W-:-:S08]  /*0460*/  DADD R2, R2, R10 ;  /* 0x0000000002027229 */ /* 0x008fd0000000000a */
[----:B----4-:R-:W-:-:S08]  /*0470*/  DADD R2, R2, R20 ;  /* 0x0000000002027229 */ /* 0x010fd00000000014 */
[----:B-----5:R-:W-:-:S08]  /*0480*/  DADD R2, R2, R8 ;  /* 0x0000000002027229 */ /* 0x020fd00000000008 */
[----:B------:R-:W-:-:S08]  /*0490*/  DADD R2, R2, R6 ;  /* 0x0000000002027229 */ /* 0x000fd00000000006 */
[----:B------:R-:W-:-:S08]  /*04a0*/  DADD R2, R2, R4 ;  /* 0x0000000002027229 */ /* 0x000fd00000000004 */
[----:B------:R-:W-:Y:S01]  /*04b0*/  DADD R10, R2, R26 ;  /* 0x00000000020a7229 */ /* 0x000fe2000000001a */
[----:B------:R-:W-:Y:S10]  /*04c0*/  BRA.U UP1, `(.L_x_32) ;  /* 0xfffffffd01287547 */ /* 0x000ff4000b83ffff */
.L_x_31:
[----:B------:R-:W-:Y:S05]  /*04d0*/  BRA.U !UP0, `(.L_x_30) ;  /* 0x0000000508047547 */ /* 0x000fea000b800000 */
[----:B------:R-:W-:Y:S02]  /*04e0*/  UISETP.GE.U32.AND UP0, UPT, UR6, 0x8, UPT ;  /* 0x000000080600788c */ /* 0x000fe4000bf06070 */
[----:B------:R-:W-:-:S04]  /*04f0*/  ULOP3.LUT UR7, UR5, 0x7, URZ, 0xc0, !UPT ;  /* 0x0000000705077892 */ /* 0x000fc8000f8ec0ff */
[----:B------:R-:W-:-:S03]  /*0500*/  UISETP.NE.AND UP1, UPT, UR7, URZ, UPT ;  /* 0x000000ff0700728c */ /* 0x000fc6000bf25270 */
[----:B------:R-:W-:Y:S08]  /*0510*/  BRA.U !UP0, `(.L_x_33) ;  /* 0x0000000108707547 */ /* 0x000ff0000b800000 */
[----:B------:R-:W0:Y:S08]  /*0520*/  LDC R19, c[0x0][0x384] ;  /* 0x0000e100ff137b82 */ /* 0x000e300000000800 */
[----:B------:R-:W1:Y:S01]  /*0530*/  LDC.64 R12, c[0x0][0x388] ;  /* 0x0000e200ff0c7b82 */ /* 0x000e620000000a00 */
[----:B0-----:R-:W-:-:S04]  /*0540*/  IMAD R3, R19, UR4, R0 ;  /* 0x0000000413037c24 */ /* 0x001fc8000f8e0200 */
[----:B-1----:R-:W-:-:S05]  /*0550*/  IMAD.WIDE R12, R3, 0x8, R12 ;  /* 0x00000008030c7825 */ /* 0x002fca00078e020c */
[----:B------:R-:W2:Y:S01]  /*0560*/  LDG.E.64 R2, desc[UR8][R12.64] ;  /* 0x000000080c027981 */ /* 0x000ea2000c1e1b00 */
[----:B------:R-:W-:-:S05]  /*0570*/  IMAD.WIDE R20, R19, 0x8, R12 ;  /* 0x0000000813147825 */ /* 0x000fca00078e020c */
[----:B------:R-:W3:Y:S01]  /*0580*/  LDG.E.64 R4, desc[UR8][R20.64] ;  /* 0x0000000814047981 */ /* 0x000ee2000c1e1b00 */
[----:B------:R-:W-:-:S05]  /*0590*/  IMAD.WIDE R22, R19, 0x8, R20 ;  /* 0x0000000813167825 */ /* 0x000fca00078e0214 */
[----:B------:R-:W4:Y:S01]  /*05a0*/  LDG.E.64 R6, desc[UR8][R22.64] ;  /* 0x0000000816067981 */ /* 0x000f22000c1e1b00 */
[----:B------:R-:W-:-:S05]  /*05b0*/  IMAD.WIDE R24, R19, 0x8, R22 ;  /* 0x0000000813187825 */ /* 0x000fca00078e0216 */
[----:B------:R-:W5:Y:S01]  /*05c0*/  LDG.E.64 R8, desc[UR8][R24.64] ;  /* 0x0000000818087981 */ /* 0x000f62000c1e1b00 */
[----:B------:R-:W-:-:S05]  /*05d0*/  IMAD.WIDE R26, R19, 0x8, R24 ;  /* 0x00000008131a7825 */ /* 0x000fca00078e0218 */
[----:B------:R-:W5:Y:S01]  /*05e0*/  LDG.E.64 R16, desc[UR8][R26.64] ;  /* 0x000000081a107981 */ /* 0x000f62000c1e1b00 */
[----:B------:R-:W-:-:S05]  /*05f0*/  IMAD.WIDE R28, R19, 0x8, R26 ;  /* 0x00000008131c7825 */ /* 0x000fca00078e021a */
[----:B------:R0:W5:Y:S02]  /*0600*/  LDG.E.64 R14, desc[UR8][R28.64] ;  /* 0x000000081c0e7981 */ /* 0x000164000c1e1b00 */
[----:B0-----:R-:W-:-:S05]  /*0610*/  IMAD.WIDE R28, R19, 0x8, R28 ;  /* 0x00000008131c7825 */ /* 0x001fca00078e021c */
[----:B------:R-:W5:Y:S01]  /*0620*/  LDG.E.64 R12, desc[UR8][R28.64] ;  /* 0x000000081c0c7981 */ /* 0x000f62000c1e1b00 */
[----:B------:R-:W-:-:S06]  /*0630*/  IMAD.WIDE R18, R19, 0x8, R28 ;  /* 0x0000000813127825 */ /* 0x000fcc00078e021c */
        /* <DEDUP_REMOVED lines=10> */
.L_x_33:
        /* <DEDUP_REMOVED lines=14> */
[----:B------:R-:W-:-:S06]  /*07c0*/  IMAD.WIDE R16, R17, 0x8, R12 ;  /* 0x0000000811107825 */ /* 0x000fcc00078e020c */
[----:B------:R-:W5:Y:S01]  /*07d0*/  LDG.E.64 R16, desc[UR8][R16.64] ;  /* 0x0000000810107981 */ /* 0x000f62000c1e1b00 */
[----:B------:R-:W-:Y:S01]  /*07e0*/  UIADD3 UR4, UPT, UPT, UR4, 0x4, URZ ;  /* 0x0000000404047890 */ /* 0x000fe2000fffe0ff */
[----:B--2---:R-:W-:-:S08]  /*07f0*/  DADD R4, R10, R4 ;  /* 0x000000000a047229 */ /* 0x004fd00000000004 */
[----:B---3--:R-:W-:-:S08]  /*0800*/  DADD R4, R4, R8 ;  /* 0x0000000004047229 */ /* 0x008fd00000000008 */
[----:B----4-:R-:W-:-:S08]  /*0810*/  DADD R4, R4, R14 ;  /* 0x0000000004047229 */ /* 0x010fd0000000000e */
[----:B-----5:R-:W-:-:S11]  /*0820*/  DADD R10, R4, R16 ;  /* 0x00000000040a7229 */ /* 0x020fd60000000010 */
.L_x_34:
[----:B------:R-:W-:Y:S05]  /*0830*/  BRA.U !UP1, `(.L_x_30) ;  /* 0x00000001092c7547 */ /* 0x000fea000b800000 */
[----:B------:R-:W0:Y:S01]  /*0840*/  LDC R6, c[0x0][0x384] ;  /* 0x0000e100ff067b82 */ /* 0x000e220000000800 */
[----:B------:R-:W-:-:S07]  /*0850*/  UIADD3 UR5, UPT, UPT, -UR5, URZ, URZ ;  /* 0x000000ff05057290 */ /* 0x000fce000fffe1ff */
[----:B------:R-:W1:Y:S01]  /*0860*/  LDC.64 R4, c[0x0][0x388] ;  /* 0x0000e200ff047b82 */ /* 0x000e620000000a00 */
[----:B0-----:R-:W-:-:S07]  /*0870*/  IMAD R7, R6, UR4, R0 ;  /* 0x0000000406077c24 */ /* 0x001fce000f8e0200 */
.L_x_35:
[----:B-1----:R-:W-:-:S06]  /*0880*/  IMAD.WIDE R2, R7, 0x8, R4 ;  /* 0x0000000807027825 */ /* 0x002fcc00078e0204 */
[----:B------:R-:W2:Y:S01]  /*0890*/  LDG.E.64 R2, desc[UR8][R2.64] ;  /* 0x0000000802027981 */ /* 0x000ea2000c1e1b00 */
[----:B------:R-:W-:Y:S01]  /*08a0*/  UIADD3 UR5, UPT, UPT, UR5, 0x1, URZ ;  /* 0x0000000105057890 */ /* 0x000fe2000fffe0ff */
[----:B------:R-:W-:-:S03]  /*08b0*/  IADD3 R7, PT, PT, R7, R6, RZ ;  /* 0x0000000607077210 */ /* 0x000fc60007ffe0ff */
[----:B------:R-:W-:Y:S01]  /*08c0*/  UISETP.NE.AND UP0, UPT, UR5, URZ, UPT ;  /* 0x000000ff0500728c */ /* 0x000fe2000bf05270 */
[----:B--2---:R-:W-:-:S08]  /*08d0*/  DADD R10, R2, R10 ;  /* 0x00000000020a7229 */ /* 0x004fd0000000000a */
[----:B------:R-:W-:Y:S05]  /*08e0*/  BRA.U UP0, `(.L_x_35) ;  /* 0xfffffffd00e47547 */ /* 0x000fea000b83ffff */
.L_x_30:
[----:B------:R-:W0:Y:S02]  /*08f0*/  LDC.64 R2, c[0x0][0x398] ;  /* 0x0000e600ff027b82 */ /* 0x000e240000000a00 */
[----:B0-----:R-:W-:-:S05]  /*0900*/  IMAD.WIDE R2, R0, 0x8, R2 ;  /* 0x0000000800027825 */ /* 0x001fca00078e0202 */
[----:B------:R-:W-:Y:S01]  /*0910*/  STG.E.64 desc[UR8][R2.64], R10 ;  /* 0x0000000a02007986 */ /* 0x000fe2000c101b08 */
[----:B------:R-:W-:Y:S05]  /*0920*/  EXIT ;  /* 0x000000000000794d */ /* 0x000fea0003800000 */
.L_x_36:
        /* <DEDUP_REMOVED lines=13> */
.L_x_94:


//--------------------- .text._Z20matrixTranspose_cuda6matrixS_ --------------------------
	.section	.text._Z20matrixTranspose_cuda6matrixS_,"ax",@progbits
	.align	128
        .global         _Z20matrixTranspose_cuda6matrixS_
        .type           _Z20matrixTranspose_cuda6matrixS_,@function
        .size           _Z20matrixTranspose_cuda6matrixS_,(.L_x_95 - _Z20matrixTranspose_cuda6matrixS_)
        .other          _Z20matrixTranspose_cuda6matrixS_,@"STO_CUDA_ENTRY STV_DEFAULT"
_Z20matrixTranspose_cuda6matrixS_:
.text._Z20matrixTranspose_cuda6matrixS_:
        /* <DEDUP_REMOVED lines=11> */
[----:B------:R-:W-:-:S13]  /*00b0*/  ISETP.GE.OR P0, PT, R0, UR6, P0 ;  /* 0x0000000600007c0c */ /* 0x000fda0008706670 */
[----:B------:R-:W-:Y:S05]  /*00c0*/  @P0 EXIT ;  /* 0x000000000000094d */ /* 0x000fea0003800000 */
[----:B------:R-:W0:Y:S01]  /*00d0*/  LDC.64 R2, c[0x0][0x388] ;  /* 0x0000e200ff027b82 */ /* 0x000e220000000a00 */
[----:B------:R-:W1:Y:S01]  /*00e0*/  LDCU UR6, c[0x0][0x384] ;  /* 0x00007080ff0677ac */ /* 0x000e620008000800 */
[----:B------:R-:W2:Y:S01]  /*00f0*/  LDCU.64 UR4, c[0x0][0x358] ;  /* 0x00006b00ff0477ac */ /* 0x000ea20008000a00 */
[----:B-1----:R-:W-:-:S04]  /*0100*/  IMAD R5, R7, UR6, R0 ;  /* 0x0000000607057c24 */ /* 0x002fc8000f8e0200 */
[----:B0-----:R-:W-:Y:S02]  /*0110*/  IMAD.WIDE R2, R5, 0x8, R2 ;  /* 0x0000000805027825 */ /* 0x001fe400078e0202 */
[----:B------:R-:W0:Y:S04]  /*0120*/  LDC.64 R4, c[0x0][0x398] ;  /* 0x0000e600ff047b82 */ /* 0x000e280000000a00 */
[----:B--2---:R-:W2:Y:S01]  /*0130*/  LDG.E.64 R2, desc[UR4][R2.64] ;  /* 0x0000000402027981 */ /* 0x004ea2000c1e1b00 */
[----:B------:R-:W-:-:S04]  /*0140*/  IMAD R7, R0, UR7, R7 ;  /* 0x0000000700077c24 */ /* 0x000fc8000f8e0207 */
[----:B0-----:R-:W-:-:S05]  /*0150*/  IMAD.WIDE R4, R7, 0x8, R4 ;  /* 0x0000000807047825 */ /* 0x001fca00078e0204 */
[----:B--2---:R-:W-:Y:S01]  /*0160*/  STG.E.64 desc[UR4][R4.64], R2 ;  /* 0x0000000204007986 */ /* 0x004fe2000c101b04 */
[----:B------:R-:W-:Y:S05]  /*0170*/  EXIT ;  /* 0x000000000000794d */ /* 0x000fea0003800000 */
.L_x_37:
        /* <DEDUP_REMOVED lines=16> */
.L_x_95:


//--------------------- .text._Z24matrixReluWithOther_cuda6matrixS_ --------------------------
	.section	.text._Z24matrixReluWithOther_cuda6matrixS_,"ax",@progbits
	.align	128
        .global         _Z24matrixReluWithOther_cuda6matrixS_
        .type           _Z24matrixReluWithOther_cuda6matrixS_,@function
        .size           _Z24matrixReluWithOther_cuda6matrixS_,(.L_x_96 - _Z24matrixReluWithOther_cuda6matrixS_)
        .other          _Z24matrixReluWithOther_cuda6matrixS_,@"STO_CUDA_ENTRY STV_DEFAULT"
_Z24matrixReluWithOther_cuda6matrixS_:
.text._Z24matrixReluWithOther_cuda6matrixS_:
        /* <DEDUP_REMOVED lines=20> */
[----:B------:R-:W-:Y:S01]  /*0140*/  IMAD R9, R0, UR7, R7 ;  /* 0x0000000700097c24 */ /* 0x000fe2000f8e0207 */
[----:B------:R-:W-:Y:S01]  /*0150*/  BSSY.RECONVERGENT B0, `(.L_x_38) ;  /* 0x0000006000007945 */ /* 0x000fe20003800200 */
[----:B------:R-:W-:Y:S02]  /*0160*/  CS2R R6, SRZ ;  /* 0x0000000000067805 */ /* 0x000fe4000001ff00 */
[----:B0-----:R-:W-:Y:S01]  /*0170*/  IMAD.WIDE R4, R9, 0x8, R4 ;  /* 0x0000000809047825 */ /* 0x001fe200078e0204 */
[----:B--2---:R-:W-:-:S14]  /*0180*/  DSETP.GEU.AND P0, PT, R2, RZ, PT ;  /* 0x000000ff0200722a */ /* 0x004fdc0003f0e000 */
[----:B------:R-:W-:Y:S05]  /*0190*/  @!P0 BRA `(.L_x_39) ;  /* 0x0000000000048947 */ /* 0x000fea0003800000 */
[----:B------:R0:W5:Y:S02]  /*01a0*/  LDG.E.64 R6, desc[UR4][R4.64] ;  /* 0x0000000404067981 */ /* 0x000164000c1e1b00 */
.L_x_39:
[----:B------:R-:W-:Y:S05]  /*01b0*/  BSYNC.RECONVERGENT B0 ;  /* 0x0000000000007941 */ /* 0x000fea0003800200 */
.L_x_38:
[----:B-----5:R-:W-:Y:S01]  /*01c0*/  STG.E.64 desc[UR4][R4.64], R6 ;  /* 0x0000000604007986 */ /* 0x020fe2000c101b04 */
[----:B------:R-:W-:Y:S05]  /*01d0*/  EXIT ;  /* 0x000000000000794d */ /* 0x000fea0003800000 */
.L_x_40:
        /* <DEDUP_REMOVED lines=10> */
.L_x_96:


//--------------------- .text._Z18matrixSoftmax_cuda6matrix --------------------------
	.section	.text._Z18matrixSoftmax_cuda6matrix,"ax",@progbits
	.align	128
        .global         _Z18matrixSoftmax_cuda6matrix
        .type           _Z18matrixSoftmax_cuda6matrix,@function
        .size           _Z18matrixSoftmax_cuda6matrix,(.L_x_90 - _Z18matrixSoftmax_cuda6matrix)
        .other          _Z18matrixSoftmax_cuda6matrix,@"STO_CUDA_ENTRY STV_DEFAULT"
_Z18matrixSoftmax_cuda6matrix:
.text._Z18matrixSoftmax_cuda6matrix:
        /* <DEDUP_REMOVED lines=9> */
[----:B------:R-:W1:Y:S01]  /*0090*/  LDC.64 R4, c[0x0][0x388] ;  /* 0x0000e200ff047b82 */ /* 0x000e620000000a00 */
[----:B------:R-:W2:Y:S01]  /*00a0*/  LDCU.64 UR4, c[0x0][0x358] ;  /* 0x00006b00ff0477ac */ /* 0x000ea20008000a00 */
[----:B0-----:R-:W-:-:S04]  /*00b0*/  IMAD.U32 R0, RZ, RZ, UR6 ;  /* 0x00000006ff007e24 */ /* 0x001fc8000f8e00ff */
[----:B------:R-:W-:-:S04]  /*00c0*/  IMAD R2, R3, R0, RZ ;  /* 0x0000000003027224 */ /* 0x000fc800078e02ff */
[----:B-1----:R-:W-:-:S06]  /*00d0*/  IMAD.WIDE R24, R2, 0x8, R4 ;  /* 0x0000000802187825 */ /* 0x002fcc00078e0204 */
[----:B--2---:R-:W2:Y:S01]  /*00e0*/  LDG.E.64 R24, desc[UR4][R24.64] ;  /* 0x0000000418187981 */ /* 0x004ea2000c1e1b00 */
[----:B------:R-:W-:Y:S01]  /*00f0*/  ISETP.GE.AND P0, PT, R0, 0x1, PT ;  /* 0x000000010000780c */ /* 0x000fe20003f06270 */
[----:B--2---:R-:W-:Y:S02]  /*0100*/  IMAD.MOV.U32 R14, RZ, RZ, R24 ;  /* 0x000000ffff0e7224 */ /* 0x004fe400078e0018 */
[----:B------:R-:W-:-:S10]  /*0110*/  IMAD.MOV.U32 R15, RZ, RZ, R25 ;  /* 0x000000ffff0f7224 */ /* 0x000fd400078e0019 */
[----:B------:R-:W-:Y:S05]  /*0120*/  @!P0 BRA `(.L_x_41) ;  /* 0x0000000800648947 */ /* 0x000fea0003800000 */
[C---:B------:R-:W-:Y:S01]  /*0130*/  ISETP.GE.U32.AND P2, PT, R0.reuse, 0x8, PT ;  /* 0x000000080000780c */ /* 0x040fe20003f46070 */
[----:B------:R-:W-:Y:S01]  /*0140*/  IMAD.MOV.U32 R7, RZ, RZ, RZ ;  /* 0x000000ffff077224 */ /* 0x000fe200078e00ff */
[----:B------:R-:W-:Y:S01]  /*0150*/  LOP3.LUT R3, R0, 0x7, RZ, 0xc0, !PT ;  /* 0x0000000700037812 */ /* 0x000fe200078ec0ff */
[----:B------:R-:W-:Y:S02]  /*0160*/  IMAD.MOV.U32 R14, RZ, RZ, R24 ;  /* 0x000000ffff0e7224 */ /* 0x000fe400078e0018 */
[----:B------:R-:W-:Y:S01]  /*0170*/  IMAD.MOV.U32 R15, RZ, RZ, R25 ;  /* 0x000000ffff0f7224 */ /* 0x000fe200078e0019 */
[----:B------:R-:W-:-:S07]  /*0180*/  ISETP.NE.AND P1, PT, R3, RZ, PT ;  /* 0x000000ff0300720c */ /* 0x000fce0003f25270 */
[----:B------:R-:W-:Y:S06]  /*0190*/  @!P2 BRA `(.L_x_42) ;  /* 0x000000040010a947 */ /* 0x000fec0003800000 */
[----:B------:R-:W-:Y:S01]  /*01a0*/  IMAD.WIDE.U32 R8, R2, 0x8, R4 ;  /* 0x0000000802087825 */ /* 0x000fe200078e0004 */
[----:B------:R-:W-:-:S03]  /*01b0*/  LOP3.LUT R7, R0, 0x7ffffff8, RZ, 0xc0, !PT ;  /* 0x7ffffff800077812 */ /* 0x000fc600078ec0ff */
[----:B------:R-:W-:Y:S01]  /*01c0*/  IMAD.MOV.U32 R14, RZ, RZ, R24 ;  /* 0x000000ffff0e7224 */ /* 0x000fe200078e0018 */
[----:B------:R-:W-:Y:S01]  /*01d0*/  IADD3 R8, P2, PT, R8, 0x20, RZ ;  /* 0x0000002008087810 */ /* 0x000fe20007f5e0ff */
[----:B------:R-:W-:Y:S02]  /*01e0*/  IMAD.MOV.U32 R15, RZ, RZ, R25 ;  /* 0x000000ffff0f7224 */ /* 0x000fe400078e0019 */
[----:B------:R-:W-:Y:S02]  /*01f0*/  IMAD.MOV R6, RZ, RZ, -R7 ;  /* 0x000000ffff067224 */ /* 0x000fe400078e0a07 */
[----:B------:R-:W-:-:S08]  /*0200*/  IMAD.X R9, RZ, RZ, R9, P2 ;  /* 0x000000ffff097224 */ /* 0x000fd000010e0609 */
.L_x_43:
[----:B------:R-:W2:Y:S04]  /*0210*/  LDG.E.64 R10, desc[UR4][R8.64+-0x20] ;  /* 0xffffe004080a7981 */ /* 0x000ea8000c1e1b00 */
[----:B------:R-:W3:Y:S04]  /*0220*/  LDG.E.64 R12, desc[UR4][R8.64+-0x18] ;  /* 0xffffe804080c7981 */ /* 0x000ee8000c1e1b00 */
[----:B------:R-:W4:Y:S04]  /*0230*/  LDG.E.64 R22, desc[UR4][R8.64+-0x10] ;  /* 0xfffff00408167981 */ /* 0x000f28000c1e1b00 */
[----:B------:R-:W5:Y:S04]  /*0240*/  LDG.E.64 R20, desc[UR4][R8.64+-0x8] ;  /* 0xfffff80408147981 */ /* 0x000f68000c1e1b00 */
[----:B------:R-:W5:Y:S04]  /*0250*/  LDG.E.64 R18, desc[UR4][R8.64] ;  /* 0x0000000408127981 */ /* 0x000f68000c1e1b00 */
[----:B------:R-:W5:Y:S01]  /*0260*/  LDG.E.64 R16, desc[UR4][R8.64+0x8] ;  /* 0x0000080408107981 */ /* 0x000f62000c1e1b00 */
[----:B--2---:R-:W-:-:S02]  /*0270*/  DSETP.GT.AND P2, PT, R10, R24, PT ;  /* 0x000000180a00722a */ /* 0x004fc40003f44000 */
[----:B------:R-:W-:-:S04]  /*0280*/  DSETP.GEU.AND P3, PT, R10, R14, PT ;  /* 0x0000000e0a00722a */ /* 0x000fc80003f6e000 */
[C---:B------:R-:W-:Y:S02]  /*0290*/  FSEL R24, R10.reuse, R24, P2 ;  /* 0x000000180a187208 */ /* 0x040fe40001000000 */
[C---:B------:R-:W-:Y:S02]  /*02a0*/  FSEL R25, R11.reuse, R25, P2 ;  /* 0x000000190b197208 */ /* 0x040fe40001000000 */
[----:B------:R-:W-:Y:S02]  /*02b0*/  FSEL R10, R10, R14, !P3 ;  /* 0x0000000e0a0a7208 */ /* 0x000fe40005800000 */
[----:B------:R-:W-:Y:S02]  /*02c0*/  FSEL R11, R11, R15, !P3 ;  /* 0x0000000f0b0b7208 */ /* 0x000fe40005800000 */
[----:B------:R-:W2:Y:S01]  /*02d0*/  LDG.E.64 R14, desc[UR4][R8.64+0x10] ;  /* 0x00001004080e7981 */ /* 0x000ea2000c1e1b00 */
[----:B---3--:R-:W-:-:S03]  /*02e0*/  DSETP.GT.AND P2, PT, R12, R24, PT ;  /* 0x000000180c00722a */ /* 0x008fc60003f44000 */
[----:B------:R-:W-:-:S03]  /*02f0*/  DSETP.GEU.AND P3, PT, R12, R10, PT ;  /* 0x0000000a0c00722a */ /* 0x000fc60003f6e000 */
[C---:B------:R-:W-:Y:S02]  /*0300*/  FSEL R24, R12.reuse, R24, P2 ;  /* 0x000000180c187208 */ /* 0x040fe40001000000 */
[C---:B------:R-:W-:Y:S02]  /*0310*/  FSEL R25, R13.reuse, R25, P2 ;  /* 0x000000190d197208 */ /* 0x040fe40001000000 */
[----:B------:R-:W-:Y:S02]  /*0320*/  FSEL R12, R12, R10, !P3 ;  /* 0x0000000a0c0c7208 */ /* 0x000fe40005800000 */
[----:B------:R-:W-:Y:S02]  /*0330*/  FSEL R13, R13, R11, !P3 ;  /* 0x0000000b0d0d7208 */ /* 0x000fe40005800000 */
[----:B------:R0:W3:Y:S01]  /*0340*/  LDG.E.64 R10, desc[UR4][R8.64+0x18] ;  /* 0x00001804080a7981 */ /* 0x0000e2000c1e1b00 */
[----:B----4-:R-:W-:-:S03]  /*0350*/  DSETP.GT.AND P2, PT, R22, R24, PT ;  /* 0x000000181600722a */ /* 0x010fc60003f44000 */
[----:B------:R-:W-:-:S03]  /*0360*/  DSETP.GEU.AND P3, PT, R22, R12, PT ;  /* 0x0000000c1600722a */ /* 0x000fc60003f6e000 */
[C---:B------:R-:W-:Y:S02]  /*0370*/  FSEL R24, R22.reuse, R24, P2 ;  /* 0x0000001816187208 */ /* 0x040fe40001000000 */
[C---:B------:R-:W-:Y:S02]  /*0380*/  FSEL R25, R23.reuse, R25, P2 ;  /* 0x0000001917197208 */ /* 0x040fe40001000000 */
[----:B------:R-:W-:Y:S02]  /*0390*/  FSEL R12, R22, R12, !P3 ;  /* 0x0000000c160c7208 */ /* 0x000fe40005800000 */
[----:B------:R-:W-:Y:S02]  /*03a0*/  FSEL R13, R23, R13, !P3 ;  /* 0x0000000d170d7208 */ /* 0x000fe40005800000 */
[----:B-----5:R-:W-:-:S04]  /*03b0*/  DSETP.GT.AND P2, PT, R20, R24, PT ;  /* 0x000000181400722a */ /* 0x020fc80003f44000 */
[----:B------:R-:W-:Y:S02]  /*03c0*/  DSETP.GEU.AND P3, PT, R20, R12, PT ;  /* 0x0000000c1400722a */ /* 0x000fe40003f6e000 */
[C---:B------:R-:W-:Y:S02]  /*03d0*/  FSEL R22, R20.reuse, R24, P2 ;  /* 0x0000001814167208 */ /* 0x040fe40001000000 */
[C---:B------:R-:W-:Y:S02]  /*03e0*/  FSEL R23, R21.reuse, R25, P2 ;  /* 0x0000001915177208 */ /* 0x040fe40001000000 */
[----:B------:R-:W-:Y:S02]  /*03f0*/  FSEL R12, R20, R12, !P3 ;  /* 0x0000000c140c7208 */ /* 0x000fe40005800000 */
[----:B------:R-:W-:Y:S02]  /*0400*/  FSEL R13, R21, R13, !P3 ;  /* 0x0000000d150d7208 */ /* 0x000fe40005800000 */
[----:B------:R-:W-:-:S04]  /*0410*/  DSETP.GT.AND P2, PT, R18, R22, PT ;  /* 0x000000161200722a */ /* 0x000fc80003f44000 */
        /* <DEDUP_REMOVED lines=10> */
[----:B------:R-:W-:Y:S01]  /*04c0*/  FSEL R13, R17, R13, !P3 ;  /* 0x0000000d110d7208 */ /* 0x000fe20005800000 */
[----:B------:R-:W-:-:S05]  /*04d0*/  VIADD R6, R6, 0x8 ;  /* 0x0000000806067836 */ /* 0x000fca0000000000 */
[----:B------:R-:W-:Y:S02]  /*04e0*/  ISETP.NE.AND P4, PT, R6, RZ, PT ;  /* 0x000000ff0600720c */ /* 0x000fe40003f85270 */
[----:B0-----:R-:W-:-:S05]  /*04f0*/  IADD3 R8, P5, PT, R8, 0x40, RZ ;  /* 0x0000004008087810 */ /* 0x001fca0007fbe0ff */
[----:B------:R-:W-:Y:S01]  /*0500*/  IMAD.X R9, RZ, RZ, R9, P5 ;  /* 0x000000ffff097224 */ /* 0x000fe200028e0609 */
[C---:B--2---:R-:W-:Y:S02]  /*0510*/  DSETP.GT.AND P2, PT, R14.reuse, R18, PT ;  /* 0x000000120e00722a */ /* 0x044fe40003f44000 */
[----:B------:R-:W-:-:S04]  /*0520*/  DSETP.GEU.AND P3, PT, R14, R12, PT ;  /* 0x0000000c0e00722a */ /* 0x000fc80003f6e000 */
[C---:B------:R-:W-:Y:S02]  /*0530*/  FSEL R16, R14.reuse, R18, P2 ;  /* 0x000000120e107208 */ /* 0x040fe40001000000 */
[C---:B------:R-:W-:Y:S02]  /*0540*/  FSEL R17, R15.reuse, R19, P2 ;  /* 0x000000130f117208 */ /* 0x040fe40001000000 */
[----:B------:R-:W-:Y:S02]  /*0550*/  FSEL R12, R14, R12, !P3 ;  /* 0x0000000c0e0c7208 */ /* 0x000fe40005800000 */
[----:B------:R-:W-:Y:S02]  /*0560*/  FSEL R13, R15, R13, !P3 ;  /* 0x0000000d0f0d7208 */ /* 0x000fe40005800000 */
[----:B---3--:R-:W-:-:S04]  /*0570*/  DSETP.GT.AND P2, PT, R10, R16, PT ;  /* 0x000000100a00722a */ /* 0x008fc80003f44000 */
[----:B------:R-:W-:Y:S02]  /*0580*/  DSETP.GEU.AND P3, PT, R10, R12, PT ;  /* 0x0000000c0a00722a */ /* 0x000fe40003f6e000 */
[C---:B------:R-:W-:Y:S02]  /*0590*/  FSEL R24, R10.reuse, R16, P2 ;  /* 0x000000100a187208 */ /* 0x040fe40001000000 */
[C---:B------:R-:W-:Y:S02]  /*05a0*/  FSEL R25, R11.reuse, R17, P2 ;  /* 0x000000110b197208 */ /* 0x040fe40001000000 */
[----:B------:R-:W-:Y:S02]  /*05b0*/  FSEL R14, R10, R12, !P3 ;  /* 0x0000000c0a0e7208 */ /* 0x000fe40005800000 */
[----:B------:R-:W-:Y:S01]  /*05c0*/  FSEL R15, R11, R13, !P3 ;  /* 0x0000000d0b0f7208 */ /* 0x000fe20005800000 */
[----:B------:R-:W-:Y:S06]  /*05d0*/  @P4 BRA `(.L_x_43) ;  /* 0xfffffffc000c4947 */ /* 0x000fec000383ffff */
.L_x_42:
[----:B------:R-:W-:Y:S05]  /*05e0*/  @!P1 BRA `(.L_x_41) ;  /* 0x0000000400349947 */ /* 0x000fea0003800000 */
[----:B------:R-:W-:Y:S02]  /*05f0*/  ISETP.GE.U32.AND P2, PT, R3, 0x4, PT ;  /* 0x000000040300780c */ /* 0x000fe40003f46070 */
[----:B------:R-:W-:-:S04]  /*0600*/  LOP3.LUT R6, R0, 0x3, RZ, 0xc0, !PT ;  /* 0x0000000300067812 */ /* 0x000fc800078ec0ff */
[----:B------:R-:W-:-:S07]  /*0610*/  ISETP.NE.AND P1, PT, R6, RZ, PT ;  /* 0x000000ff0600720c */ /* 0x000fce0003f25270 */
[----:B------:R-:W-:Y:S06]  /*0620*/  @!P2 BRA `(.L_x_44) ;  /* 0x000000000090a947 */ /* 0x000fec0003800000 */
[----:B------:R-:W0:Y:S01]  /*0630*/  LDCU.64 UR6, c[0x0][0x388] ;  /* 0x00007100ff0677ac */ /* 0x000e220008000a00 */
[C---:B------:R-:W-:Y:S01]  /*0640*/  IMAD.IADD R17, R2.reuse, 0x1, R7 ;  /* 0x0000000102117824 */ /* 0x040fe200078e0207 */
[----:B------:R-:W-:-:S03]  /*0650*/  IADD3 R3, P2, PT, R2, R7, RZ ;  /* 0x0000000702037210 */ /* 0x000fc60007f5e0ff */
[----:B------:R-:W-:-:S04]  /*0660*/  IMAD.WIDE.U32 R16, R17, 0x8, R4 ;  /* 0x0000000811107825 */ /* 0x000fc800078e0004 */
[----:B------:R-:W-:Y:S02]  /*0670*/  IMAD.X R8, RZ, RZ, RZ, P2 ;  /* 0x000000ffff087224 */ /* 0x000fe400010e06ff */
[----:B------:R-:W2:Y:S01]  /*0680*/  LDG.E.64 R16, desc[UR4][R16.64] ;  /* 0x0000000410107981 */ /* 0x000ea2000c1e1b00 */
[----:B0-----:R-:W-:-:S04]  /*0690*/  LEA R18, P2, R3, UR6, 0x3 ;  /* 0x0000000603127c11 */ /* 0x001fc8000f8418ff */
[----:B------:R-:W-:-:S05]  /*06a0*/  LEA.HI.X R19, R3, UR7, R8, 0x3, P2 ;  /* 0x0000000703137c11 */ /* 0x000fca00090f1c08 */
[----:B------:R-:W3:Y:S04]  /*06b0*/  LDG.E.64 R12, desc[UR4][R18.64+0x8] ;  /* 0x00000804120c7981 */ /* 0x000ee8000c1e1b00 */
[----:B------:R-:W4:Y:S04]  /*06c0*/  LDG.E.64 R8, desc[UR4][R18.64+0x10] ;  /* 0x0000100412087981 */ /* 0x000f28000c1e1b00 */
[----:B------:R-:W5:Y:S01]  /*06d0*/  LDG.E.64 R10, desc[UR4][R18.64+0x18] ;  /* 0x00001804120a7981 */ /* 0x000f62000c1e1b00 */
[----:B------:R-:W-:Y:S01]  /*06e0*/  VIADD R7, R7, 0x4 ;  /* 0x0000000407077836 */ /* 0x000fe20000000000 */
[----:B--2---:R-:W-:-:S02]  /*06f0*/  DSETP.GEU.AND P3, PT, R16, R14, PT ;  /* 0x0000000e1000722a */ /* 0x004fc40003f6e000 */
[----:B------:R-:W-:-:S04]  /*0700*/  DSETP.GT.AND P2, PT, R16, R24, PT ;  /* 0x000000181000722a */ /* 0x000fc80003f44000 */
[C---:B------:R-:W-:Y:S02]  /*0710*/  FSEL R20, R16.reuse, R14, !P3 ;  /* 0x0000000e10147208 */ /* 0x040fe40005800000 */
[C---:B------:R-:W-:Y:S02]  /*0720*/  FSEL R21, R17.reuse, R15, !P3 ;  /* 0x0000000f11157208 */ /* 0x040fe40005800000 */
[----:B------:R-:W-:Y:S02]  /*0730*/  FSEL R14, R16, R24, P2 ;  /* 0x00000018100e7208 */ /* 0x000fe40001000000 */
[----:B------:R-:W-:Y:S02]  /*0740*/  FSEL R15, R17, R25, P2 ;  /* 0x00000019110f7208 */ /* 0x000fe40001000000 */
[----:B---3--:R-:W-:-:S04]  /*0750*/  DSETP.GEU.AND P3, PT, R12, R20, PT ;  /* 0x000000140c00722a */ /* 0x008fc80003f6e000 */
[----:B------:R-:W-:Y:S02]  /*0760*/  DSETP.GT.AND P2, PT, R12, R14, PT ;  /* 0x0000000e0c00722a */ /* 0x000fe40003f44000 */
[C---:B------:R-:W-:Y:S02]  /*0770*/  FSEL R16, R12.reuse, R20, !P3 ;  /* 0x000000140c107208 */ /* 0x040fe40005800000 */
[C---:B------:R-:W-:Y:S02]  /*0780*/  FSEL R17, R13.reuse, R21, !P3 ;  /* 0x000000150d117208 */ /* 0x040fe40005800000 */
[----:B------:R-:W-:Y:S02]  /*0790*/  FSEL R12, R12, R14, P2 ;  /* 0x0000000e0c0c7208 */ /* 0x000fe40001000000 */
[----:B------:R-:W-:Y:S02]  /*07a0*/  FSEL R13, R13, R15, P2 ;  /* 0x0000000f0d0d7208 */ /* 0x000fe40001000000 */
[----:B----4-:R-:W-:-:S04]  /*07b0*/  DSETP.GEU.AND P3, PT, R8, R16, PT ;  /* 0x000000100800722a */ /* 0x010fc80003f6e000 */
[----:B------:R-:W-:Y:S02]  /*07c0*/  DSETP.GT.AND P2, PT, R8, R12, PT ;  /* 0x0000000c0800722a */ /* 0x000fe40003f44000 */
[C---:B------:R-:W-:Y:S02]  /*07d0*/  FSEL R14, R8.reuse, R16, !P3 ;  /* 0x00000010080e7208 */ /* 0x040fe40005800000 */
[C---:B------:R-:W-:Y:S02]  /*07e0*/  FSEL R15, R9.reuse, R17, !P3 ;  /* 0x00000011090f7208 */ /* 0x040fe40005800000 */
[----:B------:R-:W-:Y:S02]  /*07f0*/  FSEL R8, R8, R12, P2 ;  /* 0x0000000c08087208 */ /* 0x000fe40001000000 */
[----:B------:R-:W-:Y:S02]  /*0800*/  FSEL R9, R9, R13, P2 ;  /* 0x0000000d09097208 */ /* 0x000fe40001000000 */
[----:B-----5:R-:W-:-:S04]  /*0810*/  DSETP.GEU.AND P3, PT, R10, R14, PT ;  /* 0x0000000e0a00722a */ /* 0x020fc80003f6e000 */
[----:B------:R-:W-:Y:S02]  /*0820*/  DSETP.GT.AND P2, PT, R10, R8, PT ;  /* 0x000000080a00722a */ /* 0x000fe40003f44000 */
[C---:B------:R-:W-:Y:S02]  /*0830*/  FSEL R14, R10.reuse, R14, !P3 ;  /* 0x0000000e0a0e7208 */ /* 0x040fe40005800000 */
[C---:B------:R-:W-:Y:S02]  /*0840*/  FSEL R15, R11.reuse, R15, !P3 ;  /* 0x0000000f0b0f7208 */ /* 0x040fe40005800000 */
[----:B------:R-:W-:Y:S02]  /*0850*/  FSEL R24, R10, R8, P2 ;  /* 0x000000080a187208 */ /* 0x000fe40001000000 */
[----:B------:R-:W-:-:S07]  /*0860*/  FSEL R25, R11, R9, P2 ;  /* 0x000000090b197208 */ /* 0x000fce0001000000 */
.L_x_44:
[----:B------:R-:W-:Y:S05]  /*0870*/  @!P1 BRA `(.L_x_41) ;  /* 0x0000000000909947 */ /* 0x000fea0003800000 */
[----:B------:R-:W-:Y:S02]  /*0880*/  ISETP.NE.AND P2, PT, R6, 0x1, PT ;  /* 0x000000010600780c */ /* 0x000fe40003f45270 */
[----:B------:R-:W-:-:S04]  /*0890*/  LOP3.LUT R3, R0, 0x1, RZ, 0xc0, !PT ;  /* 0x0000000100037812 */ /* 0x000fc800078ec0ff */
[----:B------:R-:W-:-:S07]  /*08a0*/  ISETP.NE.U32.AND P1, PT, R3, 0x1, PT ;  /* 0x000000010300780c */ /* 0x000fce0003f25070 */
        /* <DEDUP_REMOVED lines=8> */
[----:B------:R-:W-:-:S06]  /*0930*/  LEA.HI.X R11, R3, UR7, R6, 0x3, P2 ;  /* 0x00000007030b7c11 */ /* 0x000fcc00090f1c06 */
[----:B------:R-:W3:Y:S01]  /*0940*/  LDG.E.64 R10, desc[UR4][R10.64+0x8] ;  /* 0x000008040a0a7981 */ /* 0x000ee2000c1e1b00 */
[----:B------:R-:W-:Y:S01]  /*0950*/  VIADD R7, R7, 0x2 ;  /* 0x0000000207077836 */ /* 0x000fe20000000000 */
[C---:B--2---:R-:W-:Y:S02]  /*0960*/  DSETP.GEU.AND P3, PT, R8.reuse, R14, PT ;  /* 0x0000000e0800722a */ /* 0x044fe40003f6e000 */
[----:B------:R-:W-:-:S04]  /*0970*/  DSETP.GT.AND P2, PT, R8, R24, PT ;  /* 0x000000180800722a */ /* 0x000fc80003f44000 */
[C---:B------:R-:W-:Y:S02]  /*0980*/  FSEL R14, R8.reuse, R14, !P3 ;  /* 0x0000000e080e7208 */ /* 0x040fe40005800000 */
[C---:B------:R-:W-:Y:S02]  /*0990*/  FSEL R15, R9.reuse, R15, !P3 ;  /* 0x0000000f090f7208 */ /* 0x040fe40005800000 */
[----:B------:R-:W-:Y:S02]  /*09a0*/  FSEL R12, R8, R24, P2 ;  /* 0x00000018080c7208 */ /* 0x000fe40001000000 */
[----:B------:R-:W-:Y:S02]  /*09b0*/  FSEL R13, R9, R25, P2 ;  /* 0x00000019090d7208 */ /* 0x000fe40001000000 */
[----:B---3--:R-:W-:-:S04]  /*09c0*/  DSETP.GEU.AND P3, PT, R10, R14, PT ;  /* 0x0000000e0a00722a */ /* 0x008fc80003f6e000 */
[----:B------:R-:W-:Y:S02]  /*09d0*/  DSETP.GT.AND P2, PT, R10, R12, PT ;  /* 0x0000000c0a00722a */ /* 0x000fe40003f44000 */
[----:B------:R-:W-:-:S04]  /*09e0*/  FSEL R14, R10, R14, !P3 ;  /* 0x0000000e0a0e7208 */ /* 0x000fc80005800000 */
[----:B------:R-:W-:Y:S02]  /*09f0*/  FSEL R24, R10, R12, P2 ;  /* 0x0000000c0a187208 */ /* 0x000fe40001000000 */
[C---:B------:R-:W-:Y:S02]  /*0a00*/  FSEL R25, R11.reuse, R13, P2 ;  /* 0x0000000d0b197208 */ /* 0x040fe40001000000 */
[----:B------:R-:W-:-:S07]  /*0a10*/  FSEL R15, R11, R15, !P3 ;  /* 0x0000000f0b0f7208 */ /* 0x000fce0005800000 */
.L_x_45:
[----:B------:R-:W-:Y:S05]  /*0a20*/  @P1 BRA `(.L_x_41) ;  /* 0x0000000000241947 */ /* 0x000fea0003800000 */
[----:B------:R-:W-:-:S04]  /*0a30*/  IMAD.IADD R7, R2, 0x1, R7 ;  /* 0x0000000102077824 */ /* 0x000fc800078e0207 */
[----:B------:R-:W-:-:S06]  /*0a40*/  IMAD.WIDE.U32 R6, R7, 0x8, R4 ;  /* 0x0000000807067825 */ /* 0x000fcc00078e0004 */
[----:B------:R-:W2:Y:S02]  /*0a50*/  LDG.E.64 R6, desc[UR4][R6.64] ;  /* 0x0000000406067981 */ /* 0x000ea4000c1e1b00 */
[C---:B--2---:R-:W-:Y:S02]  /*0a60*/  DSETP.GEU.AND P2, PT, R6.reuse, R14, PT ;  /* 0x0000000e0600722a */ /* 0x044fe40003f4e000 */
[----:B------:R-:W-:-:S06]  /*0a70*/  DSETP.GT.AND P1, PT, R6, R24, PT ;  /* 0x000000180600722a */ /* 0x000fcc0003f24000 */
[----:B------:R-:W-:Y:S02]  /*0a80*/  FSEL R24, R6, R24, P1 ;  /* 0x0000001806187208 */ /* 0x000fe40000800000 */
[----:B------:R-:W-:-:S04]  /*0a90*/  FSEL R25, R7, R25, P1 ;  /* 0x0000001907197208 */ /* 0x000fc80000800000 */
[----:B------:R-:W-:Y:S02]  /*0aa0*/  @!P2 IMAD.MOV.U32 R14, RZ, RZ, R6 ;  /* 0x000000ffff0ea224 */ /* 0x000fe400078e0006 */
[----:B------:R-:W-:-:S07]  /*0ab0*/  @!P2 IMAD.MOV.U32 R15, RZ, RZ, R7 ;  /* 0x000000ffff0fa224 */ /* 0x000fce00078e0007 */
.L_x_41:
[----:B------:R-:W-:Y:S01]  /*0ac0*/  DADD R16, R14, R24 ;  /* 0x000000000e107229 */ /* 0x000fe20000000018 */
[----:B------:R-:W-:Y:S01]  /*0ad0*/  CS2R R14, SRZ ;  /* 0x00000000000e7805 */ /* 0x000fe2000001ff00 */
[----:B------:R-:W-:Y:S09]  /*0ae0*/  @!P0 BRA `(.L_x_46) ;  /* 0x0000000800dc8947 */ /* 0x000ff20003800000 */
[----:B------:R-:W-:Y:S01]  /*0af0*/  ISETP.NE.AND P0, PT, R0, 0x1, PT ;  /* 0x000000010000780c */ /* 0x000fe20003f05270 */
[----:B------:R-:W-:Y:S01]  /*0b00*/  IMAD.MOV.U32 R3, RZ, RZ, RZ ;  /* 0x000000ffff037224 */ /* 0x000fe200078e00ff */
[----:B------:R-:W-:-:S11]  /*0b10*/  CS2R R14, SRZ ;  /* 0x00000000000e7805 */ /* 0x000fd6000001ff00 */
[----:B------:R-:W-:Y:S05]  /*0b20*/  @!P0 BRA `(.L_x_47) ;  /* 0x0000000400b48947 */ /* 0x000fea0003800000 */
[----:B------:R-:W-:Y:S01]  /*0b30*/  IMAD.WIDE.U32 R4, R2, 0x8, R4 ;  /* 0x0000000802047825 */ /* 0x000fe200078e0004 */
[----:B------:R-:W-:Y:S02]  /*0b40*/  LOP3.LUT R3, R0, 0x7ffffffe, RZ, 0xc0, !PT ;  /* 0x7ffffffe00037812 */ /* 0x000fe400078ec0ff */
[----:B------:R-:W-:Y:S02]  /*0b50*/  CS2R R14, SRZ ;  /* 0x00000000000e7805 */ /* 0x000fe4000001ff00 */
[----:B------:R-:W-:Y:S01]  /*0b60*/  IADD3 R10, P0, PT, R4, 0x8, RZ ;  /* 0x00000008040a7810 */ /* 0x000fe20007f1e0ff */
[----:B------:R-:W-:-:S04]  /*0b70*/  IMAD.MOV R0, RZ, RZ, -R3 ;  /* 0x000000ffff007224 */ /* 0x000fc800078e0a03 */
[----:B------:R-:W-:-:S08]  /*0b80*/  IMAD.X R11, RZ, RZ, R5, P0 ;  /* 0x000000ffff0b7224 */ /* 0x000fd000000e0605 */
.L_x_52:
[----:B------:R-:W2:Y:S04]  /*0b90*/  LDG.E.64 R8, desc[UR4][R10.64+-0x8] ;  /* 0xfffff8040a087981 */ /* 0x000ea8000c1e1b00 */
[----:B------:R-:W3:Y:S01]  /*0ba0*/  LDG.E.64 R12, desc[UR4][R10.64] ;  /* 0x000000040a0c7981 */ /* 0x000ee2000c1e1b00 */
[----:B------:R-:W-:Y:S01]  /*0bb0*/  IMAD.MOV.U32 R20, RZ, RZ, 0x652b82fe ;  /* 0x652b82feff147424 */ /* 0x000fe200078e00ff */
[----:B------:R-:W-:Y:S01]  /*0bc0*/  UMOV UR6, 0xfefa39ef ;  /* 0xfefa39ef00067882 */ /* 0x000fe20000000000 */
[----:B------:R-:W-:Y:S01]  /*0bd0*/  IMAD.MOV.U32 R21, RZ, RZ, 0x3ff71547 ;  /* 0x3ff71547ff157424 */ /* 0x000fe200078e00ff */
[----:B------:R-:W-:Y:S01]  /*0be0*/  UMOV UR7, 0x3fe62e42 ;  /* 0x3fe62e4200077882 */ /* 0x000fe20000000000 */
        /* <DEDUP_REMOVED lines=20> */
[----:B------:R-:W-:Y:S01]  /*0d30*/  BSSY.RECONVERGENT B0, `(.L_x_48) ;  /* 0x0000026000007945 */ /* 0x000fe20003800200 */
[----:B--2---:R-:W-:-:S02]  /*0d40*/  DFMA R8, R16, -0.5, R8 ;  /* 0xbfe000001008782b */ /* 0x004fc40000000008 */
[----:B---3--:R-:W-:-:S06]  /*0d50*/  DFMA R12, R16, -0.5, R12 ;  /* 0xbfe00000100c782b */ /* 0x008fcc000000000c */
[-C--:B------:R-:W-:Y:S02]  /*0d60*/  DFMA R6, R8, R20.reuse, 6.75539944105574400000e+15 ;  /* 0x433800000806742b */ /* 0x080fe40000000014 */
[----:B------:R-:W-:Y:S01]  /*0d70*/  FSETP.GEU.AND P0, PT, |R9|, 4.1917929649353027344, PT ;  /* 0x4086232b0900780b */ /* 0x000fe20003f0e200 */
[----:B------:R-:W-:-:S05]  /*0d80*/  DFMA R20, R12, R20, 6.75539944105574400000e+15 ;  /* 0x433800000c14742b */ /* 0x000fca0000000014 */
[----:B------:R-:W-:-:S03]  /*0d90*/  DADD R18, R6, -6.75539944105574400000e+15 ;  /* 0xc338000006127429 */ /* 0x000fc60000000000 */
[----:B------:R-:W-:-:S05]  /*0da0*/  DADD R24, R20, -6.75539944105574400000e+15 ;  /* 0xc338000014187429 */ /* 0x000fca0000000000 */
[----:B------:R-:W-:-:S08]  /*0db0*/  DFMA R4, R18, -UR6, R8 ;  /* 0x8000000612047c2b */ /* 0x000fd00008000008 */
[----:B------:R-:W-:Y:S01]  /*0dc0*/  DFMA R18, R18, -UR8, R4 ;  /* 0x8000000812127c2b */ /* 0x000fe20008000004 */
[----:B------:R-:W-:Y:S02]  /*0dd0*/  IMAD.MOV.U32 R4, RZ, RZ, -0x35dec16 ;  /* 0xfca213eaff047424 */ /* 0x000fe400078e00ff */
[----:B------:R-:W-:-:S06]  /*0de0*/  IMAD.MOV.U32 R5, RZ, RZ, 0x3e928af3 ;  /* 0x3e928af3ff057424 */ /* 0x000fcc00078e00ff */
[----:B------:R-:W-:-:S08]  /*0df0*/  DFMA R22, R18, UR10, R4 ;  /* 0x0000000a12167c2b */ /* 0x000fd00008000004 */
[----:B------:R-:W-:-:S08]  /*0e00*/  DFMA R22, R18, R22, UR12 ;  /* 0x0000000c12167e2b */ /* 0x000fd00008000016 */
[----:B------:R-:W-:-:S08]  /*0e10*/  DFMA R22, R18, R22, UR14 ;  /* 0x0000000e12167e2b */ /* 0x000fd00008000016 */
[----:B------:R-:W-:-:S08]  /*0e20*/  DFMA R22, R18, R22, UR16 ;  /* 0x0000001012167e2b */ /* 0x000fd00008000016 */
[----:B------:R-:W-:-:S08]  /*0e30*/  DFMA R22, R18, R22, UR18 ;  /* 0x0000001212167e2b */ /* 0x000fd00008000016 */
[----:B------:R-:W-:-:S08]  /*0e40*/  DFMA R22, R18, R22, UR20 ;  /* 0x0000001412167e2b */ /* 0x000fd00008000016 */
[----:B------:R-:W-:-:S08]  /*0e50*/  DFMA R22, R18, R22, UR22 ;  /* 0x0000001612167e2b */ /* 0x000fd00008000016 */
[----:B------:R-:W-:-:S08]  /*0e60*/  DFMA R22, R18, R22, UR24 ;  /* 0x0000001812167e2b */ /* 0x000fd00008000016 */
[----:B------:R-:W-:-:S08]  /*0e70*/  DFMA R22, R18, R22, UR26 ;  /* 0x0000001a12167e2b */ /* 0x000fd00008000016 */
[----:B------:R-:W-:-:S08]  /*0e80*/  DFMA R22, R18, R22, 1 ;  /* 0x3ff000001216742b */ /* 0x000fd00000000016 */
[----:B------:R-:W-:-:S10]  /*0e90*/  DFMA R18, R18, R22, 1 ;  /* 0x3ff000001212742b */ /* 0x000fd40000000016 */
[----:B------:R-:W-:Y:S02]  /*0ea0*/  IMAD R23, R6, 0x100000, R19 ;  /* 0x0010000006177824 */ /* 0x000fe400078e0213 */
[----:B------:R-:W-:Y:S01]  /*0eb0*/  IMAD.MOV.U32 R22, RZ, RZ, R18 ;  /* 0x000000ffff167224 */ /* 0x000fe200078e0012 */
[----:B------:R-:W-:Y:S06]  /*0ec0*/  @!P0 BRA `(.L_x_49) ;  /* 0x0000000000308947 */ /* 0x000fec0003800000 */
[----:B------:R-:W-:Y:S01]  /*0ed0*/  FSETP.GEU.AND P1, PT, |R9|, 4.2275390625, PT ;  /* 0x408748000900780b */ /* 0x000fe20003f2e200 */
[C---:B------:R-:W-:Y:S02]  /*0ee0*/  DSETP.GEU.AND P0, PT, R8.reuse, RZ, PT ;  /* 0x000000ff0800722a */ /* 0x040fe40003f0e000 */
[----:B------:R-:W-:-:S10]  /*0ef0*/  DADD R8, R8, +INF ;  /* 0x7ff0000008087429 */ /* 0x000fd40000000000 */
[----:B------:R-:W-:Y:S02]  /*0f00*/  @!P1 LEA.HI R7, R6, R6, RZ, 0x1 ;  /* 0x0000000606079211 */ /* 0x000fe400078f08ff */
[----:B------:R-:W-:Y:S02]  /*0f10*/  FSEL R22, R8, RZ, P0 ;  /* 0x000000ff08167208 */ /* 0x000fe40000000000 */
[----:B------:R-:W-:Y:S02]  /*0f20*/  @!P1 SHF.R.S32.HI R7, RZ, 0x1, R7 ;  /* 0x00000001ff079819 */ /* 0x000fe40000011407 */
[----:B------:R-:W-:-:S03]  /*0f30*/  FSEL R23, R9, RZ, P0 ;  /* 0x000000ff09177208 */ /* 0x000fc60000000000 */
[----:B------:R-:W-:Y:S02]  /*0f40*/  @!P1 IMAD.IADD R6, R6, 0x1, -R7 ;  /* 0x0000000106069824 */ /* 0x000fe400078e0a07 */
[----:B------:R-:W-:-:S03]  /*0f50*/  @!P1 IMAD R19, R7, 0x100000, R19 ;  /* 0x0010000007139824 */ /* 0x000fc600078e0213 */
[----:B------:R-:W-:Y:S01]  /*0f60*/  @!P1 LEA R7, R6, 0x3ff00000, 0x14 ;  /* 0x3ff0000006079811 */ /* 0x000fe200078ea0ff */
[----:B------:R-:W-:-:S06]  /*0f70*/  @!P1 IMAD.MOV.U32 R6, RZ, RZ, RZ ;  /* 0x000000ffff069224 */ /* 0x000fcc00078e00ff */
[----:B------:R-:W-:-:S11]  /*0f80*/  @!P1 DMUL R22, R18, R6 ;  /* 0x0000000612169228 */ /* 0x000fd60000000000 */
.L_x_49:
[----:B------:R-:W-:Y:S05]  /*0f90*/  BSYNC.RECONVERGENT B0 ;  /* 0x0000000000007941 */ /* 0x000fea0003800200 */
.L_x_48:
[----:B------:R-:W-:Y:S01]  /*0fa0*/  DFMA R6, R24, -UR6, R12 ;  /* 0x8000000618067c2b */ /* 0x000fe2000800000c */
[----:B------:R-:W-:Y:S01]  /*0fb0*/  FSETP.GEU.AND P0, PT, |R13|, 4.1917929649353027344, PT ;  /* 0x4086232b0d00780b */ /* 0x000fe20003f0e200 */
[----:B------:R-:W-:Y:S01]  /*0fc0*/  VIADD R0, R0, 0x2 ;  /* 0x0000000200007836 */ /* 0x000fe20000000000 */
[----:B------:R-:W-:Y:S01]  /*0fd0*/  BSSY.RECONVERGENT B0, `(.L_x_50) ;  /* 0x000001e000007945 */ /* 0x000fe20003800200 */
[----:B------:R-:W-:-:S03]  /*0fe0*/  DADD R14, R22, R14 ;  /* 0x00000000160e7229 */ /* 0x000fc6000000000e */
[----:B------:R-:W-:Y:S01]  /*0ff0*/  ISETP.NE.AND P2, PT, R0, RZ, PT ;  /* 0x000000ff0000720c */ /* 0x000fe20003f45270 */
[----:B------:R-:W-:-:S08]  /*1000*/  DFMA R24, R24, -UR8, R6 ;  /* 0x8000000818187c2b */ /* 0x000fd00008000006 */
        /* <DEDUP_REMOVED lines=18> */
[----:B------:R-:W-:-:S04]  /*1130*/  @!P1 LEA.HI R4, R20, R20, RZ, 0x1 ;  /* 0x0000001414049211 */ /* 0x000fc800078f08ff */
[----:B------:R-:W-:Y:S02]  /*1140*/  @!P1 SHF.R.S32.HI R7, RZ, 0x1, R4 ;  /* 0x00000001ff079819 */ /* 0x000fe40000011404 */
[----:B------:R-:W-:-:S03]  /*1150*/  FSEL R4, R8, RZ, P0 ;  /* 0x000000ff08047208 */ /* 0x000fc60000000000 */
[----:B------:R-:W-:Y:S02]  /*1160*/  @!P1 IMAD.IADD R6, R20, 0x1, -R7 ;  /* 0x0000000114069824 */ /* 0x000fe400078e0a07 */
[----:B------:R-:W-:-:S03]  /*1170*/  @!P1 IMAD R25, R7, 0x100000, R25 ;  /* 0x0010000007199824 */ /* 0x000fc600078e0219 */
[----:B------:R-:W-:Y:S01]  /*1180*/  @!P1 LEA R7, R6, 0x3ff00000, 0x14 ;  /* 0x3ff0000006079811 */ /* 0x000fe200078ea0ff */
[----:B------:R-:W-:-:S06]  /*1190*/  @!P1 IMAD.MOV.U32 R6, RZ, RZ, RZ ;  /* 0x000000ffff069224 */ /* 0x000fcc00078e00ff */
[----:B------:R-:W-:-:S11]  /*11a0*/  @!P1 DMUL R4, R24, R6 ;  /* 0x0000000618049228 */ /* 0x000fd60000000000 */
.L_x_51:
[----:B------:R-:W-:Y:S05]  /*11b0*/  BSYNC.RECONVERGENT B0 ;  /* 0x0000000000007941 */ /* 0x000fea0003800200 */
.L_x_50:
[----:B------:R-:W-:Y:S01]  /*11c0*/  IADD3 R10, P0, PT, R10, 0x10, RZ ;  /* 0x000000100a0a7810 */ /* 0x000fe20007f1e0ff */
[----:B------:R-:W-:-:S04]  /*11d0*/  DADD R14, R14, R4 ;  /* 0x000000000e0e7229 */ /* 0x000fc80000000004 */
[----:B------:R-:W-:Y:S01]  /*11e0*/  IMAD.X R11, RZ, RZ, R11, P0 ;  /* 0x000000ffff0b7224 */ /* 0x000fe200000e060b */
[----:B------:R-:W-:Y:S07]  /*11f0*/  @P2 BRA `(.L_x_52) ;  /* 0xfffffff800642947 */ /* 0x000fee000383ffff */
.L_x_47:
[----:B------:R-:W0:Y:S02]  /*1200*/  LDC R0, c[0x0][0x384] ;  /* 0x0000e100ff007b82 */ /* 0x000e240000000800 */
[----:B0-----:R-:W-:-:S04]  /*1210*/  LOP3.LUT R4, R0, 0x1, RZ, 0xc0, !PT ;  /* 0x0000000100047812 */ /* 0x001fc800078ec0ff */
[----:B------:R-:W-:-:S13]  /*1220*/  ISETP.NE.U32.AND P0, PT, R4, 0x1, PT ;  /* 0x000000010400780c */ /* 0x000fda0003f05070 */
[----:B------:R-:W-:Y:S05]  /*1230*/  @P0 BRA `(.L_x_46) ;  /* 0x0000000400080947 */ /* 0x000fea0003800000 */
[----:B------:R-:W0:Y:S01]  /*1240*/  LDC.64 R10, c[0x0][0x388] ;  /* 0x0000e200ff0a7b82 */ /* 0x000e220000000a00 */
[----:B------:R-:W-:-:S04]  /*1250*/  IMAD.IADD R3, R2, 0x1, R3 ;  /* 0x0000000102037824 */ /* 0x000fc800078e0203 */
[----:B0-----:R-:W-:-:S05]  /*1260*/  IMAD.WIDE.U32 R10, R3, 0x8, R10 ;  /* 0x00000008030a7825 */ /* 0x001fca00078e000a */
[----:B------:R-:W2:Y:S01]  /*1270*/  LDG.E.64 R4, desc[UR4][R10.64] ;  /* 0x000000040a047981 */ /* 0x000ea2000c1e1b00 */
[----:B------:R-:W-:Y:S01]  /*1280*/  IMAD.MOV.U32 R6, RZ, RZ, 0x652b82fe ;  /* 0x652b82feff067424 */ /* 0x000fe200078e00ff */
[----:B------:R-:W-:Y:S01]  /*1290*/  UMOV UR6, 0xfefa39ef ;  /* 0xfefa39ef00067882 */ /* 0x000fe20000000000 */
[----:B------:R-:W-:Y:S01]  /*12a0*/  IMAD.MOV.U32 R7, RZ, RZ, 0x3ff71547 ;  /* 0x3ff71547ff077424 */ /* 0x000fe200078e00ff */
[----:B------:R-:W-:Y:S01]  /*12b0*/  UMOV UR7, 0x3fe62e42 ;  /* 0x3fe62e4200077882 */ /* 0x000fe20000000000 */
[----:B------:R-:W-:Y:S01]  /*12c0*/  BSSY.RECONVERGENT B0, `(.L_x_53) ;  /* 0x0000038000007945 */ /* 0x000fe20003800200 */
[----:B--2---:R-:W-:-:S08]  /*12d0*/  DFMA R4, R16, -0.5, R4 ;  /* 0xbfe000001004782b */ /* 0x004fd00000000004 */
[----:B------:R-:W-:Y:S02]  /*12e0*/  DFMA R6, R4, R6, 6.75539944105574400000e+15 ;  /* 0x433800000406742b */ /* 0x000fe40000000006 */
[----:B------:R-:W-:-:S06]  /*12f0*/  FSETP.GEU.AND P0, PT, |R5|, 4.1917929649353027344, PT ;  /* 0x4086232b0500780b */ /* 0x000fcc0003f0e200 */
[----:B------:R-:W-:-:S08]  /*1300*/  DADD R8, R6, -6.75539944105574400000e+15 ;  /* 0xc338000006087429 */ /* 0x000fd00000000000 */
        /* <DEDUP_REMOVED lines=42> */
[----:B------:R-:W-:Y:S01]  /*15b0*/  @!P1 LEA.HI R3, R6, R6, RZ, 0x1 ;  /* 0x0000000606039211 */ /* 0x000fe200078f08ff */
[----:B------:R-:W-:Y:S01]  /*15c0*/  @!P1 IMAD.MOV.U32 R4, RZ, RZ, R10 ;  /* 0x000000ffff049224 */ /* 0x000fe200078e000a */
[----:B------:R-:W-:Y:S02]  /*15d0*/  FSEL R9, R9, RZ, P0 ;  /* 0x000000ff09097208 */ /* 0x000fe40000000000 */
[----:B------:R-:W-:-:S05]  /*15e0*/  @!P1 SHF.R.S32.HI R3, RZ, 0x1, R3 ;  /* 0x00000001ff039819 */ /* 0x000fca0000011403 */
[----:B------:R-:W-:Y:S02]  /*15f0*/  @!P1 IMAD.IADD R6, R6, 0x1, -R3 ;  /* 0x0000000106069824 */ /* 0x000fe400078e0a03 */
[----:B------:R-:W-:-:S03]  /*1600*/  @!P1 IMAD R5, R3, 0x100000, R11 ;  /* 0x0010000003059824 */ /* 0x000fc600078e020b */
[----:B------:R-:W-:Y:S01]  /*1610*/  @!P1 LEA R7, R6, 0x3ff00000, 0x14 ;  /* 0x3ff0000006079811 */ /* 0x000fe200078ea0ff */
[----:B------:R-:W-:-:S06]  /*1620*/  @!P1 IMAD.MOV.U32 R6, RZ, RZ, RZ ;  /* 0x000000ffff069224 */ /* 0x000fcc00078e00ff */
[----:B------:R-:W-:-:S11]  /*1630*/  @!P1 DMUL R8, R4, R6 ;  /* 0x0000000604089228 */ /* 0x000fd60000000000 */
.L_x_54:
[----:B------:R-:W-:Y:S05]  /*1640*/  BSYNC.RECONVERGENT B0 ;  /* 0x0000000000007941 */ /* 0x000fea0003800200 */
.L_x_53:
[----:B------:R-:W-:-:S11]  /*1650*/  DADD R14, R14, R8 ;  /* 0x000000000e0e7229 */ /* 0x000fd60000000008 */
.L_x_46:
[----:B------:R-:W-:-:S13]  /*1660*/  ISETP.GE.AND P0, PT, R0, 0x1, PT ;  /* 0x000000010000780c */ /* 0x000fda0003f06270 */
[----:B------:R-:W-:Y:S05]  /*1670*/  @!P0 EXIT ;  /* 0x000000000000894d */ /* 0x000fea0003800000 */
[----:B------:R-:W-:Y:S01]  /*1680*/  ISETP.NE.AND P0, PT, R0, 0x1, PT ;  /* 0x000000010000780c */ /* 0x000fe20003f05270 */
[----:B------:R-:W-:-:S12]  /*1690*/  IMAD.MOV.U32 R3, RZ, RZ, RZ ;  /* 0x000000ffff037224 */ /* 0x000fd800078e00ff */
[----:B------:R-:W-:Y:S05]  /*16a0*/  @!P0 BRA `(.L_x_55) ;  /* 0x0000000800ec8947 */ /* 0x000fea0003800000 */
[----:B------:R-:W0:Y:S01]  /*16b0*/  LDC.64 R4, c[0x0][0x388] ;  /* 0x0000e200ff047b82 */ /* 0x000e220000000a00 */
[----:B------:R-:W-:Y:S01]  /*16c0*/  LOP3.LUT R3, R0, 0x7ffffffe, RZ, 0xc0, !PT ;  /* 0x7ffffffe00037812 */ /* 0x000fe200078ec0ff */
[----:B0-----:R-:W-:-:S03]  /*16d0*/  IMAD.WIDE.U32 R4, R2, 0x8, R4 ;  /* 0x0000000802047825 */ /* 0x001fc600078e0004 */
[----:B------:R-:W-:Y:S01]  /*16e0*/  IADD3 R6, P0, PT, R4, 0x8, RZ ;  /* 0x0000000804067810 */ /* 0x000fe20007f1e0ff */
[----:B------:R-:W-:-:S04]  /*16f0*/  IMAD.MOV R4, RZ, RZ, -R3 ;  /* 0x000000ffff047224 */ /* 0x000fc800078e0a03 */
[----:B------:R-:W-:-:S08]  /*1700*/  IMAD.X R7, RZ, RZ, R5, P0 ;  /* 0x000000ffff077224 */ /* 0x000fd000000e0605 */
.L_x_64:
[----:B0-----:R-:W-:Y:S02]  /*1710*/  IMAD.MOV.U32 R12, RZ, RZ, R6 ;  /* 0x000000ffff0c7224 */ /* 0x001fe400078e0006 */
[----:B------:R-:W-:-:S05]  /*1720*/  IMAD.MOV.U32 R13, RZ, RZ, R7 ;  /* 0x000000ffff0d7224 */ /* 0x000fca00078e0007 */
        /* <DEDUP_REMOVED lines=35> */
[----:B------:R-:W0:Y:S01]  /*1960*/  MUFU.RCP64H R19, R15 ;  /* 0x0000000f00137308 */ /* 0x000e220000001800 */
[----:B------:R-:W-:Y:S01]  /*1970*/  UMOV UR7, 0x3fa55555 ;  /* 0x3fa5555500077882 */ /* 0x000fe20000000000 */
[----:B------:R-:W-:-:S04]  /*1980*/  IMAD.MOV.U32 R18, RZ, RZ, 0x1 ;  /* 0x00000001ff127424 */ /* 0x000fc800078e00ff */
[----:B------:R-:W-:Y:S01]  /*1990*/  DFMA R20, R10, R20, UR6 ;  /* 0x000000060a147e2b */ /* 0x000fe20008000014 */
[----:B------:R-:W-:Y:S01]  /*19a0*/  UMOV UR6, 0x55555511 ;  /* 0x5555551100067882 */ /* 0x000fe20000000000 */
[----:B------:R-:W-:-:S06]  /*19b0*/  UMOV UR7, 0x3fc55555 ;  /* 0x3fc5555500077882 */ /* 0x000fcc0000000000 */
[----:B------:R-:W-:Y:S01]  /*19c0*/  DFMA R20, R10, R20, UR6 ;  /* 0x000000060a147e2b */ /* 0x000fe20008000014 */
[----:B------:R-:W-:Y:S01]  /*19d0*/  UMOV UR6, 0xb ;  /* 0x0000000b00067882 */ /* 0x000fe20000000000 */
[----:B------:R-:W-:Y:S01]  /*19e0*/  UMOV UR7, 0x3fe00000 ;  /* 0x3fe0000000077882 */ /* 0x000fe20000000000 */
[----:B0-----:R-:W-:-:S05]  /*19f0*/  DFMA R22, R18, -R14, 1 ;  /* 0x3ff000001216742b */ /* 0x001fca000000080e */
[----:B------:R-:W-:-:S03]  /*1a00*/  DFMA R20, R10, R20, UR6 ;  /* 0x000000060a147e2b */ /* 0x000fc60008000014 */
[----:B------:R-:W-:-:S05]  /*1a10*/  DFMA R22, R22, R22, R22 ;  /* 0x000000161616722b */ /* 0x000fca0000000016 */
[----:B------:R-:W-:-:S03]  /*1a20*/  DFMA R20, R10, R20, 1 ;  /* 0x3ff000000a14742b */ /* 0x000fc60000000014 */
[----:B------:R-:W-:-:S05]  /*1a30*/  DFMA R18, R18, R22, R18 ;  /* 0x000000161212722b */ /* 0x000fca0000000012 */
[----:B------:R-:W-:-:S03]  /*1a40*/  DFMA R20, R10, R20, 1 ;  /* 0x3ff000000a14742b */ /* 0x000fc60000000014 */
[----:B------:R-:W-:-:S08]  /*1a50*/  DFMA R10, R18, -R14, 1 ;  /* 0x3ff00000120a742b */ /* 0x000fd0000000080e */
[----:B------:R-:W-:Y:S01]  /*1a60*/  DFMA R18, R18, R10, R18 ;  /* 0x0000000a1212722b */ /* 0x000fe20000000012 */
[----:B------:R-:W-:Y:S02]  /*1a70*/  IMAD R11, R8, 0x100000, R21 ;  /* 0x00100000080b7824 */ /* 0x000fe400078e0215 */
[----:B------:R-:W-:Y:S01]  /*1a80*/  IMAD.MOV.U32 R10, RZ, RZ, R20 ;  /* 0x000000ffff0a7224 */ /* 0x000fe200078e0014 */
[----:B------:R-:W-:Y:S07]  /*1a90*/  @!P0 BRA `(.L_x_57) ;  /* 0x0000000000308947 */ /* 0x000fee0003800000 */
[----:B------:R-:W-:Y:S01]  /*1aa0*/  FSETP.GEU.AND P1, PT, |R7|, 4.2275390625, PT ;  /* 0x408748000700780b */ /* 0x000fe20003f2e200 */
[C---:B------:R-:W-:Y:S02]  /*1ab0*/  DADD R10, R6.reuse, +INF ;  /* 0x7ff00000060a7429 */ /* 0x040fe40000000000 */
[----:B------:R-:W-:-:S08]  /*1ac0*/  DSETP.GEU.AND P0, PT, R6, RZ, PT ;  /* 0x000000ff0600722a */ /* 0x000fd00003f0e000 */
[----:B------:R-:W-:Y:S02]  /*1ad0*/  FSEL R10, R10, RZ, P0 ;  /* 0x000000ff0a0a7208 */ /* 0x000fe40000000000 */
[----:B------:R-:W-:Y:S02]  /*1ae0*/  @!P1 LEA.HI R0, R8, R8, RZ, 0x1 ;  /* 0x0000000808009211 */ /* 0x000fe400078f08ff */
[----:B------:R-:W-:Y:S02]  /*1af0*/  FSEL R11, R11, RZ, P0 ;  /* 0x000000ff0b0b7208 */ /* 0x000fe40000000000 */
[----:B------:R-:W-:-:S05]  /*1b00*/  @!P1 SHF.R.S32.HI R5, RZ, 0x1, R0 ;  /* 0x00000001ff059819 */ /* 0x000fca0000011400 */
[----:B------:R-:W-:Y:S02]  /*1b10*/  @!P1 IMAD.IADD R6, R8, 0x1, -R5 ;  /* 0x0000000108069824 */ /* 0x000fe400078e0a05 */
[----:B------:R-:W-:-:S03]  /*1b20*/  @!P1 IMAD R21, R5, 0x100000, R21 ;  /* 0x0010000005159824 */ /* 0x000fc600078e0215 */
[----:B------:R-:W-:Y:S01]  /*1b30*/  @!P1 LEA R7, R6, 0x3ff00000, 0x14 ;  /* 0x3ff0000006079811 */ /* 0x000fe200078ea0ff */
[----:B------:R-:W-:-:S06]  /*1b40*/  @!P1 IMAD.MOV.U32 R6, RZ, RZ, RZ ;  /* 0x000000ffff069224 */ /* 0x000fcc00078e00ff */
[----:B------:R-:W-:-:S11]  /*1b50*/  @!P1 DMUL R10, R20, R6 ;  /* 0x00000006140a9228 */ /* 0x000fd60000000000 */
.L_x_57:
[----:B------:R-:W-:Y:S05]  /*1b60*/  BSYNC.RECONVERGENT B0 ;  /* 0x0000000000007941 */ /* 0x000fea0003800200 */
.L_x_56:
[----:B------:R-:W-:Y:S01]  /*1b70*/  IMAD.MOV.U32 R8, RZ, RZ, R10 ;  /* 0x000000ffff087224 */ /* 0x000fe200078e000a */
[----:B------:R-:W-:Y:S01]  /*1b80*/  FSETP.GEU.AND P2, PT, |R11|, 6.5827683646048100446e-37, PT ;  /* 0x036000000b00780b */ /* 0x000fe20003f4e200 */
[----:B------:R-:W-:Y:S01]  /*1b90*/  IMAD.MOV.U32 R9, RZ, RZ, R11 ;  /* 0x000000ffff097224 */ /* 0x000fe200078e000b */
[----:B------:R-:W-:Y:S01]  /*1ba0*/  BSSY.RECONVERGENT B0, `(.L_x_58) ;  /* 0x0000011000007945 */ /* 0x000fe20003800200 */
[----:B------:R-:W-:-:S04]  /*1bb0*/  VIADD R4, R4, 0x2 ;  /* 0x0000000204047836 */ /* 0x000fc80000000000 */
[----:B------:R-:W-:Y:S01]  /*1bc0*/  DMUL R6, R18, R8 ;  /* 0x0000000812067228 */ /* 0x000fe20000000000 */
[----:B------:R-:W-:-:S07]  /*1bd0*/  ISETP.NE.AND P1, PT, R4, RZ, PT ;  /* 0x000000ff0400720c */ /* 0x000fce0003f25270 */
[----:B------:R-:W-:-:S08]  /*1be0*/  DFMA R8, R6, -R14, R8 ;  /* 0x8000000e0608722b */ /* 0x000fd00000000008 */
        /* <DEDUP_REMOVED lines=9> */
[----:B------:R-:W-:Y:S05]  /*1c80*/  CALL.REL.NOINC `($__internal_2_$__cuda_sm20_div_rn_f64_full) ;  /* 0x0000000800f87944 */ /* 0x000fea0003c00000 */
[----:B------:R-:W-:Y:S02]  /*1c90*/  IMAD.MOV.U32 R6, RZ, RZ, R8 ;  /* 0x000000ffff067224 */ /* 0x000fe400078e0008 */
[----:B------:R-:W-:-:S07]  /*1ca0*/  IMAD.MOV.U32 R7, RZ, RZ, R9 ;  /* 0x000000ffff077224 */ /* 0x000fce00078e0009 */
.L_x_59:
[----:B------:R-:W-:Y:S05]  /*1cb0*/  BSYNC.RECONVERGENT B0 ;  /* 0x0000000000007941 */ /* 0x000fea0003800200 */
.L_x_58:
        /* <DEDUP_REMOVED lines=67> */
.L_x_61:
[----:B------:R-:W-:Y:S05]  /*20f0*/  BSYNC.RECONVERGENT B0 ;  /* 0x0000000000007941 */ /* 0x000fea0003800200 */
.L_x_60:
[----:B------:R-:W-:Y:S01]  /*2100*/  IMAD.MOV.U32 R10, RZ, RZ, R18 ;  /* 0x000000ffff0a7224 */ /* 0x000fe200078e0012 */
[----:B------:R0:W-:Y:S01]  /*2110*/  STG.E.64 desc[UR4][R12.64+-0x8], R6 ;  /* 0xfffff8060c007986 */ /* 0x0001e2000c101b04 */
[----:B------:R-:W-:Y:S01]  /*2120*/  IMAD.MOV.U32 R11, RZ, RZ, R19 ;  /* 0x000000ffff0b7224 */ /* 0x000fe200078e0013 */
[----:B------:R-:W-:Y:S01]  /*2130*/  FSETP.GEU.AND P2, PT, |R19|, 6.5827683646048100446e-37, PT ;  /* 0x036000001300780b */ /* 0x000fe20003f4e200 */
[----:B------:R-:W-:Y:S04]  /*2140*/  BSSY.RECONVERGENT B0, `(.L_x_62) ;  /* 0x000000d000007945 */ /* 0x000fe80003800200 */
[----:B------:R-:W-:-:S08]  /*2150*/  DMUL R8, R20, R10 ;  /* 0x0000000a14087228 */ /* 0x000fd00000000000 */
[----:B------:R-:W-:-:S08]  /*2160*/  DFMA R10, R8, -R14, R10 ;  /* 0x8000000e080a722b */ /* 0x000fd0000000000a */
[----:B------:R-:W-:-:S10]  /*2170*/  DFMA R8, R20, R10, R8 ;  /* 0x0000000a1408722b */ /* 0x000fd40000000008 */
[----:B------:R-:W-:-:S05]  /*2180*/  FFMA R0, RZ, R15, R9 ;  /* 0x0000000fff007223 */ /* 0x000fca0000000009 */
[----:B------:R-:W-:-:S13]  /*2190*/  FSETP.GT.AND P0, PT, |R0|, 1.469367938527859385e-39, PT ;  /* 0x001000000000780b */ /* 0x000fda0003f04200 */
[----:B0-----:R-:W-:Y:S05]  /*21a0*/  @P0 BRA P2, `(.L_x_63) ;  /* 0x0000000000180947 */ /* 0x001fea0001000000 */
[----:B------:R-:W-:Y:S01]  /*21b0*/  IMAD.MOV.U32 R6, RZ, RZ, R18 ;  /* 0x000000ffff067224 */ /* 0x000fe200078e0012 */
[----:B------:R-:W-:Y:S01]  /*21c0*/  MOV R0, 0x2210 ;  /* 0x0000221000007802 */ /* 0x000fe20000000f00 */
[----:B------:R-:W-:Y:S02]  /*21d0*/  IMAD.MOV.U32 R7, RZ, RZ, R19 ;  /* 0x000000ffff077224 */ /* 0x000fe400078e0013 */
[----:B------:R-:W-:Y:S02]  /*21e0*/  IMAD.MOV.U32 R8, RZ, RZ, R14 ;  /* 0x000000ffff087224 */ /* 0x000fe400078e000e */
[----:B------:R-:W-:-:S07]  /*21f0*/  IMAD.MOV.U32 R9, RZ, RZ, R15 ;  /* 0x000000ffff097224 */ /* 0x000fce00078e000f */
[----:B------:R-:W-:Y:S05]  /*2200*/  CALL.REL.NOINC `($__internal_2_$__cuda_sm20_div_rn_f64_full) ;  /* 0x0000000400987944 */ /* 0x000fea0003c00000 */
.L_x_63:
[----:B------:R-:W-:Y:S05]  /*2210*/  BSYNC.RECONVERGENT B0 ;  /* 0x0000000000007941 */ /* 0x000fea0003800200 */
.L_x_62:
[----:B------:R0:W-:Y:S01]  /*2220*/  STG.E.64 desc[UR4][R12.64], R8 ;  /* 0x000000080c007986 */ /* 0x0001e2000c101b04 */
[----:B------:R-:W-:-:S05]  /*2230*/  IADD3 R6, P0, PT, R12, 0x10, RZ ;  /* 0x000000100c067810 */ /* 0x000fca0007f1e0ff */
[----:B------:R-:W-:Y:S01]  /*2240*/  IMAD.X R7, RZ, RZ, R13, P0 ;  /* 0x000000ffff077224 */ /* 0x000fe200000e060d */
[----:B------:R-:W-:Y:S07]  /*2250*/  @P1 BRA `(.L_x_64) ;  /* 0xfffffff4002c1947 */ /* 0x000fee000383ffff */
.L_x_55:
[----:B------:R-:W1:Y:S02]  /*2260*/  LDC R0, c[0x0][0x384] ;  /* 0x0000e100ff007b82 */ /* 0x000e640000000800 */
[----:B-1----:R-:W-:-:S04]  /*2270*/  LOP3.LUT R0, R0, 0x1, RZ, 0xc0, !PT ;  /* 0x0000000100007812 */ /* 0x002fc800078ec0ff */
[----:B------:R-:W-:-:S13]  /*2280*/  ISETP.NE.U32.AND P0, PT, R0, 0x1, PT ;  /* 0x000000010000780c */ /* 0x000fda0003f05070 */
[----:B------:R-:W-:Y:S05]  /*2290*/  @P0 EXIT ;  /* 0x000000000000094d */ /* 0x000fea0003800000 */
[----:B------:R-:W1:Y:S01]  /*22a0*/  LDC.64 R4, c[0x0][0x388] ;  /* 0x0000e200ff047b82 */ /* 0x000e620000000a00 */
[----:B------:R-:W-:-:S04]  /*22b0*/  IMAD.IADD R3, R2, 0x1, R3 ;  /* 0x0000000102037824 */ /* 0x000fc800078e0203 */
[----:B-1----:R-:W-:-:S05]  /*22c0*/  IMAD.WIDE.U32 R2, R3, 0x8, R4 ;  /* 0x0000000803027825 */ /* 0x002fca00078e0004 */
[----:B------:R-:W2:Y:S01]  /*22d0*/  LDG.E.64 R4, desc[UR4][R2.64] ;  /* 0x0000000402047981 */ /* 0x000ea2000c1e1b00 */
[----:B------:R-:W-:Y:S01]  /*22e0*/  UMOV UR6, 0xfefa39ef ;  /* 0xfefa39ef00067882 */ /* 0x000fe20000000000 */
[----:B------:R-:W-:Y:S01]  /*22f0*/  UMOV UR7, 0x3fe62e42 ;  /* 0x3fe62e4200077882 */ /* 0x000fe20000000000 */
[----:B------:R-:W0:Y:S01]  /*2300*/  MUFU.RCP64H R11, R15 ;  /* 0x0000000f000b7308 */ /* 0x000e220000001800 */
[----:B------:R-:W-:Y:S01]  /*2310*/  IMAD.MOV.U32 R10, RZ, RZ, 0x1 ;  /* 0x00000001ff0a7424 */ /* 0x000fe200078e00ff */
[----:B------:R-:W-:Y:S05]  /*2320*/  BSSY.RECONVERGENT B0, `(.L_x_65) ;  /* 0x000003f000007945 */ /* 0x000fea0003800200 */
[----:B0-----:R-:W-:-:S08]  /*2330*/  DFMA R12, R10, -R14, 1 ;  /* 0x3ff000000a0c742b */ /* 0x001fd0000000080e */
[----:B------:R-:W-:-:S08]  /*2340*/  DFMA R12, R12, R12, R12 ;  /* 0x0000000c0c0c722b */ /* 0x000fd0000000000c */
[----:B------:R-:W-:Y:S02]  /*2350*/  DFMA R12, R10, R12, R10 ;  /* 0x0000000c0a0c722b */ /* 0x000fe4000000000a */
[----:B--2---:R-:W-:Y:S01]  /*2360*/  DFMA R16, R16, -0.5, R4 ;  /* 0xbfe000001010782b */ /* 0x004fe20000000004 */
[----:B------:R-:W-:Y:S02]  /*2370*/  IMAD.MOV.U32 R4, RZ, RZ, 0x652b82fe ;  /* 0x652b82feff047424 */ /* 0x000fe400078e00ff */
[----:B------:R-:W-:-:S06]  /*2380*/  IMAD.MOV.U32 R5, RZ, RZ, 0x3ff71547 ;  /* 0x3ff71547ff057424 */ /* 0x000fcc00078e00ff */
[----:B------:R-:W-:Y:S01]  /*2390*/  DFMA R4, R16, R4, 6.75539944105574400000e+15 ;  /* 0x433800001004742b */ /* 0x000fe20000000004 */
[----:B------:R-:W-:-:S07]  /*23a0*/  FSETP.GEU.AND P0, PT, |R17|, 4.1917929649353027344, PT ;  /* 0x4086232b1100780b */ /* 0x000fce0003f0e200 */
        /* <DEDUP_REMOVED lines=35> */
[----:B------:R-:W-:Y:S02]  /*25e0*/  DFMA R10, R6, R8, 1 ;  /* 0x3ff00000060a742b */ /* 0x000fe40000000008 */
        /* <DEDUP_REMOVED lines=15> */
[----:B------:R-:W-:Y:S02]  /*26e0*/  @!P1 IMAD.MOV.U32 R4, RZ, RZ, R10 ;  /* 0x000000ffff049224 */ /* 0x000fe400078e000a */
[----:B------:R-:W-:-:S06]  /*26f0*/  @!P1 IMAD.MOV.U32 R10, RZ, RZ, RZ ;  /* 0x000000ffff0a9224 */ /* 0x000fcc00078e00ff */
[----:B------:R-:W-:-:S11]  /*2700*/  @!P1 DMUL R8, R4, R10 ;  /* 0x0000000a04089228 */ /* 0x000fd60000000000 */
.L_x_66:
[----:B------:R-:W-:Y:S05]  /*2710*/  BSYNC.RECONVERGENT B0 ;  /* 0x0000000000007941 */ /* 0x000fea0003800200 */
.L_x_65:
[----:B------:R-:W-:Y:S01]  /*2720*/  IMAD.MOV.U32 R10, RZ, RZ, R8 ;  /* 0x000000ffff0a7224 */ /* 0x000fe200078e0008 */
[----:B------:R-:W-:Y:S01]  /*2730*/  FSETP.GEU.AND P1, PT, |R9|, 6.5827683646048100446e-37, PT ;  /* 0x036000000900780b */ /* 0x000fe20003f2e200 */
[----:B------:R-:W-:Y:S01]  /*2740*/  IMAD.MOV.U32 R11, RZ, RZ, R9 ;  /* 0x000000ffff0b7224 */ /* 0x000fe200078e0009 */
[----:B------:R-:W-:Y:S05]  /*2750*/  BSSY.RECONVERGENT B0, `(.L_x_67) ;  /* 0x000000f000007945 */ /* 0x000fea0003800200 */
[----:B------:R-:W-:-:S08]  /*2760*/  DMUL R4, R6, R10 ;  /* 0x0000000a06047228 */ /* 0x000fd00000000000 */
        /* <DEDUP_REMOVED lines=13> */
.L_x_68:
[----:B------:R-:W-:Y:S05]  /*2840*/  BSYNC.RECONVERGENT B0 ;  /* 0x0000000000007941 */ /* 0x000fea0003800200 */
.L_x_67:
[----:B------:R-:W-:Y:S01]  /*2850*/  STG.E.64 desc[UR4][R2.64], R4 ;  /* 0x0000000402007986 */ /* 0x000fe2000c101b04 */
[----:B------:R-:W-:Y:S05]  /*2860*/  EXIT ;  /* 0x000000000000794d */ /* 0x000fea0003800000 */
        .weak           $__internal_2_$__cuda_sm20_div_rn_f64_full
        .type           $__internal_2_$__cuda_sm20_div_rn_f64_full,@function
        .size           $__internal_2_$__cuda_sm20_div_rn_f64_full,(.L_x_90 - $__internal_2_$__cuda_sm20_div_rn_f64_full)
$__internal_2_$__cuda_sm20_div_rn_f64_full:
[C---:B------:R-:W-:Y:S01]  /*2870*/  FSETP.GEU.AND P0, PT, |R9|.reuse, 1.469367938527859385e-39, PT ;  /* 0x001000000900780b */ /* 0x040fe20003f0e200 */
[----:B------:R-:W-:Y:S01]  /*2880*/  IMAD.MOV.U32 R18, RZ, RZ, 0x1 ;  /* 0x00000001ff127424 */ /* 0x000fe200078e00ff */
[----:B------:R-:W-:Y:S01]  /*2890*/  LOP3.LUT R10, R9, 0x800fffff, RZ, 0xc0, !PT ;  /* 0x800fffff090a7812 */ /* 0x000fe200078ec0ff */
[----:B------:R-:W-:Y:S01]  /*28a0*/  IMAD.MOV.U32 R26, RZ, RZ, 0x1ca00000 ;  /* 0x1ca00000ff1a7424 */ /* 0x000fe200078e00ff */
[C---:B------:R-:W-:Y:S01]  /*28b0*/  FSETP.GEU.AND P3, PT, |R7|.reuse, 1.469367938527859385e-39, PT ;  /* 0x001000000700780b */ /* 0x040fe20003f6e200 */
[----:B------:R-:W-:Y:S01]  /*28c0*/  BSSY.RECONVERGENT B1, `(.L_x_69) ;  /* 0x0000052000017945 */ /* 0x000fe20003800200 */
[----:B------:R-:W-:Y:S01]  /*28d0*/  LOP3.LUT R11, R10, 0x3ff00000, RZ, 0xfc, !PT ;  /* 0x3ff000000a0b7812 */ /* 0x000fe200078efcff */
[----:B------:R-:W-:Y:S01]  /*28e0*/  IMAD.MOV.U32 R10, RZ, RZ, R8 ;  /* 0x000000ffff0a7224 */ /* 0x000fe200078e0008 */
[----:B------:R-:W-:Y:S02]  /*28f0*/  LOP3.LUT R5, R7, 0x7ff00000, RZ, 0xc0, !PT ;  /* 0x7ff0000007057812 */ /* 0x000fe400078ec0ff */
[----:B------:R-:W-:-:S03]  /*2900*/  LOP3.LUT R28, R9, 0x7ff00000, RZ, 0xc0, !PT ;  /* 0x7ff00000091c7812 */ /* 0x000fc600078ec0ff */
[----:B------:R-:W-:Y:S01]  /*2910*/  @!P0 DMUL R10, R8, 8.98846567431157953865e+307 ;  /* 0x7fe00000080a8828 */ /* 0x000fe20000000000 */
[----:B------:R-:W-:-:S03]  /*2920*/  ISETP.GE.U32.AND P2, PT, R5, R28, PT ;  /* 0x0000001c0500720c */ /* 0x000fc60003f46070 */
[----:B------:R-:W-:Y:S02]  /*2930*/  @!P3 LOP3.LUT R20, R9, 0x7ff00000, RZ, 0xc0, !PT ;  /* 0x7ff000000914b812 */ /* 0x000fe400078ec0ff */
[----:B------:R-:W0:Y:S02]  /*2940*/  MUFU.RCP64H R19, R11 ;  /* 0x0000000b00137308 */ /* 0x000e240000001800 */
[----:B------:R-:W-:Y:S02]  /*2950*/  @!P3 ISETP.GE.U32.AND P4, PT, R5, R20, PT ;  /* 0x000000140500b20c */ /* 0x000fe40003f86070 */
[----:B------:R-:W-:Y:S02]  /*2960*/  @!P0 LOP3.LUT R28, R11, 0x7ff00000, RZ, 0xc0, !PT ;  /* 0x7ff000000b1c8812 */ /* 0x000fe400078ec0ff */
[----:B------:R-:W-:-:S04]  /*2970*/  @!P3 SEL R21, R26, 0x63400000, !P4 ;  /* 0x634000001a15b807 */ /* 0x000fc80006000000 */
[----:B------:R-:W-:-:S04]  /*2980*/  @!P3 LOP3.LUT R24, R21, 0x80000000, R7, 0xf8, !PT ;  /* 0x800000001518b812 */ /* 0x000fc800078ef807 */
[----:B------:R-:W-:Y:S01]  /*2990*/  @!P3 LOP3.LUT R25, R24, 0x100000, RZ, 0xfc, !PT ;  /* 0x001000001819b812 */ /* 0x000fe200078efcff */
[----:B------:R-:W-:Y:S01]  /*29a0*/  @!P3 IMAD.MOV.U32 R24, RZ, RZ, RZ ;  /* 0x000000ffff18b224 */ /* 0x000fe200078e00ff */
[----:B0-----:R-:W-:-:S08]  /*29b0*/  DFMA R22, R18, -R10, 1 ;  /* 0x3ff000001216742b */ /* 0x001fd0000000080a */
[----:B------:R-:W-:-:S08]  /*29c0*/  DFMA R22, R22, R22, R22 ;  /* 0x000000161616722b */ /* 0x000fd00000000016 */
[----:B------:R-:W-:Y:S01]  /*29d0*/  DFMA R22, R18, R22, R18 ;  /* 0x000000161216722b */ /* 0x000fe20000000012 */
[----:B------:R-:W-:Y:S01]  /*29e0*/  SEL R19, R26, 0x63400000, !P2 ;  /* 0x634000001a137807 */ /* 0x000fe20005000000 */
[----:B------:R-:W-:-:S03]  /*29f0*/  IMAD.MOV.U32 R18, RZ, RZ, R6 ;  /* 0x000000ffff127224 */ /* 0x000fc600078e0006 */
[----:B------:R-:W-:-:S03]  /*2a00*/  LOP3.LUT R19, R19, 0x800fffff, R7, 0xf8, !PT ;  /* 0x800fffff13137812 */ /* 0x000fc600078ef807 */
[----:B------:R-:W-:-:S03]  /*2a10*/  DFMA R20, R22, -R10, 1 ;  /* 0x3ff000001614742b */ /* 0x000fc6000000080a */
[----:B------:R-:W-:-:S05]  /*2a20*/  @!P3 DFMA R18, R18, 2, -R24 ;  /* 0x400000001212b82b */ /* 0x000fca0000000818 */
[----:B------:R-:W-:-:S08]  /*2a30*/  DFMA R20, R22, R20, R22 ;  /* 0x000000141614722b */ /* 0x000fd00000000016 */
[----:B------:R-:W-:-:S08]  /*2a40*/  DMUL R22, R20, R18 ;  /* 0x0000001214167228 */ /* 0x000fd00000000000 */
[----:B------:R-:W-:-:S08]  /*2a50*/  DFMA R24, R22, -R10, R18 ;  /* 0x8000000a1618722b */ /* 0x000fd00000000012 */
[----:B------:R-:W-:Y:S01]  /*2a60*/  DFMA R24, R20, R24, R22 ;  /* 0x000000181418722b */ /* 0x000fe20000000016 */
[----:B------:R-:W-:Y:S01]  /*2a70*/  IMAD.MOV.U32 R22, RZ, RZ, R5 ;  /* 0x000000ffff167224 */ /* 0x000fe200078e0005 */
[----:B------:R-:W-:-:S05]  /*2a80*/  @!P3 LOP3.LUT R22, R19, 0x7ff00000, RZ, 0xc0, !PT ;  /* 0x7ff000001316b812 */ /* 0x000fca00078ec0ff */
[----:B------:R-:W-:-:S05]  /*2a90*/  VIADD R20, R22, 0xffffffff ;  /* 0xffffffff16147836 */ /* 0x000fca0000000000 */
[----:B------:R-:W-:Y:S01]  /*2aa0*/  ISETP.GT.U32.AND P0, PT, R20, 0x7feffffe, PT ;  /* 0x7feffffe1400780c */ /* 0x000fe20003f04070 */
[----:B------:R-:W-:-:S05]  /*2ab0*/  VIADD R20, R28, 0xffffffff ;  /* 0xffffffff1c147836 */ /* 0x000fca0000000000 */
[----:B------:R-:W-:-:S13]  /*2ac0*/  ISETP.GT.U32.OR P0, PT, R20, 0x7feffffe, P0 ;  /* 0x7feffffe1400780c */ /* 0x000fda0000704470 */
[----:B------:R-:W-:Y:S05]  /*2ad0*/  @P0 BRA `(.L_x_70) ;  /* 0x00000000006c0947 */ /* 0x000fea0003800000 */
[----:B------:R-:W-:-:S04]  /*2ae0*/  LOP3.LUT R20, R9, 0x7ff00000, RZ, 0xc0, !PT ;  /* 0x7ff0000009147812 */ /* 0x000fc800078ec0ff */
[CC--:B------:R-:W-:Y:S02]  /*2af0*/  VIADDMNMX R6, R5.reuse, -R20.reuse, 0xb9600000, !PT ;  /* 0xb960000005067446 */ /* 0x0c0fe40007800914 */
[----:B------:R-:W-:Y:S02]  /*2b00*/  ISETP.GE.U32.AND P0, PT, R5, R20, PT ;  /* 0x000000140500720c */ /* 0x000fe40003f06070 */
[----:B------:R-:W-:Y:S01]  /*2b10*/  VIMNMX R5, PT, PT, R6, 0x46a00000, PT ;  /* 0x46a0000006057848 */ /* 0x000fe20003fe0100 */
[----:B------:R-:W-:Y:S01]  /*2b20*/  IMAD.MOV.U32 R6, RZ, RZ, RZ ;  /* 0x000000ffff067224 */ /* 0x000fe200078e00ff */
[----:B------:R-:W-:-:S05]  /*2b30*/  SEL R26, R26, 0x63400000, !P0 ;  /* 0x634000001a1a7807 */ /* 0x000fca0004000000 */
[----:B------:R-:W-:-:S04]  /*2b40*/  IMAD.IADD R5, R5, 0x1, -R26 ;  /* 0x0000000105057824 */ /* 0x000fc800078e0a1a */
[----:B------:R-:W-:-:S06]  /*2b50*/  VIADD R7, R5, 0x7fe00000 ;  /* 0x7fe0000005077836 */ /* 0x000fcc0000000000 */
[----:B------:R-:W-:-:S10]  /*2b60*/  DMUL R20, R24, R6 ;  /* 0x0000000618147228 */ /* 0x000fd40000000000 */
[----:B------:R-:W-:-:S13]  /*2b70*/  FSETP.GTU.AND P0, PT, |R21|, 1.469367938527859385e-39, PT ;  /* 0x001000001500780b */ /* 0x000fda0003f0c200 */
[----:B------:R-:W-:Y:S05]  /*2b80*/  @P0 BRA `(.L_x_71) ;  /* 0x0000000000940947 */ /* 0x000fea0003800000 */
[----:B------:R-:W-:-:S06]  /*2b90*/  DFMA R10, R24, -R10, R18 ;  /* 0x8000000a180a722b */ /* 0x000fcc0000000012 */
[----:B------:R-:W-:-:S04]  /*2ba0*/  IMAD.MOV.U32 R10, RZ, RZ, RZ ;  /* 0x000000ffff0a7224 */ /* 0x000fc800078e00ff */
        /* <DEDUP_REMOVED lines=14> */
.L_x_70:
[----:B------:R-:W-:-:S14]  /*2c90*/  DSETP.NAN.AND P0, PT, R6, R6, PT ;  /* 0x000000060600722a */ /* 0x000fdc0003f08000 */
[----:B------:R-:W-:Y:S05]  /*2ca0*/  @P0 BRA `(.L_x_72) ;  /* 0x0000000000440947 */ /* 0x000fea0003800000 */
[----:B------:R-:W-:-:S14]  /*2cb0*/  DSETP.NAN.AND P0, PT, R8, R8, PT ;  /* 0x000000080800722a */ /* 0x000fdc0003f08000 */
[----:B------:R-:W-:Y:S05]  /*2cc0*/  @P0 BRA `(.L_x_73) ;  /* 0x0000000000300947 */ /* 0x000fea0003800000 */
[----:B------:R-:W-:Y:S01]  /*2cd0*/  ISETP.NE.AND P0, PT, R22, R28, PT ;  /* 0x0000001c1600720c */ /* 0x000fe20003f05270 */
[----:B------:R-:W-:Y:S02]  /*2ce0*/  IMAD.MOV.U32 R20, RZ, RZ, 0x0 ;  /* 0x00000000ff147424 */ /* 0x000fe400078e00ff */
[----:B------:R-:W-:-:S10]  /*2cf0*/  IMAD.MOV.U32 R21, RZ, RZ, -0x80000 ;  /* 0xfff80000ff157424 */ /* 0x000fd400078e00ff */
        /* <DEDUP_REMOVED lines=9> */
.L_x_73:
[----:B------:R-:W-:Y:S01]  /*2d90*/  LOP3.LUT R21, R9, 0x80000, RZ, 0xfc, !PT ;  /* 0x0008000009157812 */ /* 0x000fe200078efcff */
[----:B------:R-:W-:Y:S01]  /*2da0*/  IMAD.MOV.U32 R20, RZ, RZ, R8 ;  /* 0x000000ffff147224 */ /* 0x000fe200078e0008 */
[----:B------:R-:W-:Y:S06]  /*2db0*/  BRA `(.L_x_71) ;  /* 0x0000000000087947 */ /* 0x000fec0003800000 */
.L_x_72:
[----:B------:R-:W-:Y:S01]  /*2dc0*/  LOP3.LUT R21, R7, 0x80000, RZ, 0xfc, !PT ;  /* 0x0008000007157812 */ /* 0x000fe200078efcff */
[----:B------:R-:W-:-:S07]  /*2dd0*/  IMAD.MOV.U32 R20, RZ, RZ, R6 ;  /* 0x000000ffff147224 */ /* 0x000fce00078e0006 */
.L_x_71:
[----:B------:R-:W-:Y:S05]  /*2de0*/  BSYNC.RECONVERGENT B1 ;  /* 0x0000000000017941 */ /* 0x000fea0003800200 */
.L_x_69:
[----:B------:R-:W-:Y:S02]  /*2df0*/  IMAD.MOV.U32 R6, RZ, RZ, R0 ;  /* 0x000000ffff067224 */ /* 0x000fe400078e0000 */
[----:B------:R-:W-:Y:S02]  /*2e00*/  IMAD.MOV.U32 R7, RZ, RZ, 0x0 ;  /* 0x00000000ff077424 */ /* 0x000fe400078e00ff */
[----:B------:R-:W-:Y:S02]  /*2e10*/  IMAD.MOV.U32 R8, RZ, RZ, R20 ;  /* 0x000000ffff087224 */ /* 0x000fe400078e0014 */
[----:B------:R-:W-:Y:S01]  /*2e20*/  IMAD.MOV.U32 R9, RZ, RZ, R21 ;  /* 0x000000ffff097224 */ /* 0x000fe200078e0015 */
[----:B------:R-:W-:Y:S06]  /*2e30*/  RET.REL.NODEC R6 `(_Z18matrixSoftmax_cuda6matrix) ;  /* 0xffffffd006707950 */ /* 0x000fec0003c3ffff */
.L_x_74:
        /* <DEDUP_REMOVED lines=12> */
.L_x_90:


//--------------------- .text._Z15matrixRelu_cuda6matrix --------------------------
	.section	.text._Z15matrixRelu_cuda6matrix,"ax",@progbits
	.align	128
        .global         _Z15matrixRelu_cuda6matrix
        .type           _Z15matrixRelu_cuda6matrix,@function
        .size           _Z15matrixRelu_cuda6matrix,(.L_x_98 - _Z15matrixRelu_cuda6matrix)
        .other          _Z15matrixRelu_cuda6matrix,@"STO_CUDA_ENTRY STV_DEFAULT"
_Z15matrixRelu_cuda6matrix:
.text._Z15matrixRelu_cuda6matrix:
        /* <DEDUP_REMOVED lines=14> */
[----:B------:R-:W1:Y:S01]  /*00e0*/  LDCU.64 UR4, c[0x0][0x358] ;  /* 0x00006b00ff0477ac */ /* 0x000e620008000a00 */
[----:B------:R-:W-:-:S04]  /*00f0*/  IMAD R5, R0, UR7, R5 ;  /* 0x0000000700057c24 */ /* 0x000fc8000f8e0205 */
[----:B0-----:R-:W-:-:S05]  /*0100*/  IMAD.WIDE R2, R5, 0x8, R2 ;  /* 0x0000000805027825 */ /* 0x001fca00078e0202 */
[----:B-1----:R-:W2:Y:S02]  /*0110*/  LDG.E.64 R4, desc[UR4][R2.64] ;  /* 0x0000000402047981 */ /* 0x002ea4000c1e1b00 */
[----:B--2---:R-:W-:-:S06]  /*0120*/  DSETP.GEU.AND P0, PT, R4, RZ, PT ;  /* 0x000000ff0400722a */ /* 0x004fcc0003f0e000 */
[----:B------:R-:W-:Y:S02]  /*0130*/  FSEL R4, R4, RZ, P0 ;  /* 0x000000ff04047208 */ /* 0x000fe40000000000 */
[----:B------:R-:W-:-:S05]  /*0140*/  FSEL R5, R5, RZ, P0 ;  /* 0x000000ff05057208 */ /* 0x000fca0000000000 */
[----:B------:R-:W-:Y:S01]  /*0150*/  STG.E.64 desc[UR4][R2.64], R4 ;  /* 0x0000000402007986 */ /* 0x000fe2000c101b04 */
[----:B------:R-:W-:Y:S05]  /*0160*/  EXIT ;  /* 0x000000000000794d */ /* 0x000fea0003800000 */
.L_x_75:
        /* <DEDUP_REMOVED lines=9> */
.L_x_98:


//--------------------- .text._Z18matrixAddBias_cuda6matrixS_ --------------------------
	.section	.text._Z18matrixAddBias_cuda6matrixS_,"ax",@progbits
	.align	128
        .global         _Z18matrixAddBias_cuda6matrixS_
        .type           _Z18matrixAddBias_cuda6matrixS_,@function
        .size           _Z18matrixAddBias_cuda6matrixS_,(.L_x_99 - _Z18matrixAddBias_cuda6matrixS_)
        .other          _Z18matrixAddBias_cuda6matrixS_,@"STO_CUDA_ENTRY STV_DEFAULT"
_Z18matrixAddBias_cuda6matrixS_:
.text._Z18matrixAddBias_cuda6matrixS_:
        /* <DEDUP_REMOVED lines=15> */
[----:B------:R-:W-:-:S06]  /*00f0*/  IMAD R9, R0, UR7, R7 ;  /* 0x0000000700097c24 */ /* 0x000fcc000f8e0207 */
[----:B------:R-:W2:Y:S01]  /*0100*/  LDC.64 R4, c[0x0][0x388] ;  /* 0x0000e200ff047b82 */ /* 0x000ea20000000a00 */
[----:B0-----:R-:W-:-:S06]  /*0110*/  IMAD.WIDE R2, R7, 0x8, R2 ;  /* 0x0000000807027825 */ /* 0x001fcc00078e0202 */
[----:B-1----:R-:W3:Y:S01]  /*0120*/  LDG.E.64 R2, desc[UR4][R2.64] ;  /* 0x0000000402027981 */ /* 0x002ee2000c1e1b00 */
[----:B--2---:R-:W-:-:S05]  /*0130*/  IMAD.WIDE R4, R9, 0x8, R4 ;  /* 0x0000000809047825 */ /* 0x004fca00078e0204 */
[----:B------:R-:W3:Y:S02]  /*0140*/  LDG.E.64 R6, desc[UR4][R4.64] ;  /* 0x0000000404067981 */ /* 0x000ee4000c1e1b00 */
[----:B---3--:R-:W-:-:S07]  /*0150*/  DADD R6, R2, R6 ;  /* 0x0000000002067229 */ /* 0x008fce0000000006 */
[----:B------:R-:W-:Y:S01]  /*0160*/  STG.E.64 desc[UR4][R4.64], R6 ;  /* 0x0000000604007986 */ /* 0x000fe2000c101b04 */
[----:B------:R-:W-:Y:S05]  /*0170*/  EXIT ;  /* 0x000000000000794d */ /* 0x000fea0003800000 */
.L_x_76:
        /* <DEDUP_REMOVED lines=16> */
.L_x_99:


//--------------------- .text._Z14matrixMul_cuda6matrixS_S_ --------------------------
	.section	.text._Z14matrixMul_cuda6matrixS_S_,"ax",@progbits
	.align	128
        .global         _Z14matrixMul_cuda6matrixS_S_
        .type           _Z14matrixMul_cuda6matrixS_S_,@function
        .size           _Z14matrixMul_cuda6matrixS_S_,(.L_x_100 - _Z14matrixMul_cuda6matrixS_S_)
        .other          _Z14matrixMul_cuda6matrixS_S_,@"STO_CUDA_ENTRY STV_DEFAULT"
_Z14matrixMul_cuda6matrixS_S_:
.text._Z14matrixMul_cuda6matrixS_S_:
        /* <DEDUP_REMOVED lines=27> */
[----:B------:R-:W-:Y:S02]  /*01b0*/  MOV R26, R0 ;  /* 0x00000000001a7202 */ /* 0x000fe40000000f00 */
[----:B------:R-:W-:Y:S01]  /*01c0*/  CS2R R6, SRZ ;  /* 0x0000000000067805 */ /* 0x000fe2000001ff00 */
[----:B------:R-:W-:Y:S01]  /*01d0*/  UIADD3 UR7, UPT, UPT, -UR4, URZ, URZ ;  /* 0x000000ff04077290 */ /* 0x000fe2000fffe1ff */
[----:B0-----:R-:W-:-:S03]  /*01e0*/  IMAD.WIDE.U32 R2, R24, 0x8, R2 ;  /* 0x0000000818027825 */ /* 0x001fc600078e0002 */
[----:B------:R-:W-:-:S04]  /*01f0*/  IADD3 R8, P0, PT, R2, 0x20, RZ ;  /* 0x0000002002087810 */ /* 0x000fc80007f1e0ff */
[----:B------:R-:W-:-:S09]  /*0200*/  IADD3.X R9, PT, PT, RZ, R3, RZ, P0, !PT ;  /* 0x00000003ff097210 */ /* 0x000fd200007fe4ff */
.L_x_79:
[----:B------:R-:W0:Y:S01]  /*0210*/  LDC.64 R20, c[0x0][0x398] ;  /* 0x0000e600ff147b82 */ /* 0x000e220000000a00 */
[----:B------:R-:W-:Y:S02]  /*0220*/  MOV R2, R8 ;  /* 0x0000000800027202 */ /* 0x000fe40000000f00 */
[----:B------:R-:W-:-:S05]  /*0230*/  MOV R3, R9 ;  /* 0x0000000900037202 */ /* 0x000fca0000000f00 */
[----:B------:R-:W2:Y:S01]  /*0240*/  LDG.E.64 R12, desc[UR8][R2.64+-0x20] ;  /* 0xffffe008020c7981 */ /* 0x000ea2000c1e1b00 */
[----:B------:R-:W1:Y:S03]  /*0250*/  LDC R27, c[0x0][0x394] ;  /* 0x0000e500ff1b7b82 */ /* 0x000e660000000800 */
[----:B------:R-:W3:Y:S04]  /*0260*/  LDG.E.64 R10, desc[UR8][R2.64+-0x18] ;  /* 0xffffe808020a7981 */ /* 0x000ee8000c1e1b00 */
[----:B------:R-:W4:Y:S01]  /*0270*/  LDG.E.64 R16, desc[UR8][R2.64+-0x10] ;  /* 0xfffff00802107981 */ /* 0x000f22000c1e1b00 */
[----:B0-----:R-:W-:-:S05]  /*0280*/  IMAD.WIDE R20, R26, 0x8, R20 ;  /* 0x000000081a147825 */ /* 0x001fca00078e0214 */
[----:B------:R-:W2:Y:S01]  /*0290*/  LDG.E.64 R14, desc[UR8][R20.64] ;  /* 0x00000008140e7981 */ /* 0x000ea2000c1e1b00 */
[----:B-1----:R-:W-:-:S05]  /*02a0*/  IMAD.WIDE R22, R27, 0x8, R20 ;  /* 0x000000081b167825 */ /* 0x002fca00078e0214 */
[----:B------:R-:W3:Y:S01]  /*02b0*/  LDG.E.64 R4, desc[UR8][R22.64] ;  /* 0x0000000816047981 */ /* 0x000ee2000c1e1b00 */
[----:B------:R-:W-:-:S05]  /*02c0*/  IMAD.WIDE R18, R27, 0x8, R22 ;  /* 0x000000081b127825 */ /* 0x000fca00078e0216 */
[----:B------:R0:W4:Y:S02]  /*02d0*/  LDG.E.64 R8, desc[UR8][R18.64] ;  /* 0x0000000812087981 */ /* 0x000124000c1e1b00 */
[C---:B0-----:R-:W-:Y:S01]  /*02e0*/  IMAD.WIDE R18, R27.reuse, 0x8, R18 ;  /* 0x000000081b127825 */ /* 0x041fe200078e0212 */
[----:B--2---:R-:W-:Y:S01]  /*02f0*/  DFMA R6, R12, R14, R6 ;  /* 0x0000000e0c06722b */ /* 0x004fe20000000006 */
[----:B------:R-:W2:Y:S04]  /*0300*/  LDG.E.64 R12, desc[UR8][R2.64+-0x8] ;  /* 0xfffff808020c7981 */ /* 0x000ea8000c1e1b00 */
[----:B------:R0:W2:Y:S01]  /*0310*/  LDG.E.64 R14, desc[UR8][R18.64] ;  /* 0x00000008120e7981 */ /* 0x0000a2000c1e1b00 */
[C---:B------:R-:W-:Y:S02]  /*0320*/  IMAD.WIDE R20, R27.reuse, 0x8, R18 ;  /* 0x000000081b147825 */ /* 0x040fe400078e0212 */
[----:B---3--:R-:W-:Y:S01]  /*0330*/  DFMA R10, R10, R4, R6 ;  /* 0x000000040a0a722b */ /* 0x008fe20000000006 */
[----:B------:R-:W3:Y:S04]  /*0340*/  LDG.E.64 R4, desc[UR8][R2.64] ;  /* 0x0000000802047981 */ /* 0x000ee8000c1e1b00 */
[----:B------:R-:W3:Y:S01]  /*0350*/  LDG.E.64 R6, desc[UR8][R20.64] ;  /* 0x0000000814067981 */ /* 0x000ee2000c1e1b00 */
[----:B------:R-:W-:-:S02]  /*0360*/  IMAD.WIDE R28, R27, 0x8, R20 ;  /* 0x000000081b1c7825 */ /* 0x000fc400078e0214 */
[----:B----4-:R-:W-:Y:S01]  /*0370*/  DFMA R16, R16, R8, R10 ;  /* 0x000000081010722b */ /* 0x010fe2000000000a */
[----:B------:R-:W4:Y:S04]  /*0380*/  LDG.E.64 R8, desc[UR8][R2.64+0x8] ;  /* 0x0000080802087981 */ /* 0x000f28000c1e1b00 */
[----:B------:R-:W4:Y:S01]  /*0390*/  LDG.E.64 R10, desc[UR8][R28.64] ;  /* 0x000000081c0a7981 */ /* 0x000f22000c1e1b00 */
[----:B------:R-:W-:-:S03]  /*03a0*/  IMAD.WIDE R22, R27, 0x8, R28 ;  /* 0x000000081b167825 */ /* 0x000fc600078e021c */
[----:B------:R-:W5:Y:S01]  /*03b0*/  LDG.E.64 R20, desc[UR8][R2.64+0x18] ;  /* 0x0000180802147981 */ /* 0x000f62000c1e1b00 */
[----:B0-----:R-:W-:-:S06]  /*03c0*/  IMAD.WIDE R18, R27, 0x8, R22 ;  /* 0x000000081b127825 */ /* 0x001fcc00078e0216 */
[----:B------:R-:W5:Y:S01]  /*03d0*/  LDG.E.64 R18, desc[UR8][R18.64] ;  /* 0x0000000812127981 */ /* 0x000f62000c1e1b00 */
[----:B--2---:R-:W-:-:S03]  /*03e0*/  DFMA R12, R12, R14, R16 ;  /* 0x0000000e0c0c722b */ /* 0x004fc60000000010 */
[----:B------:R-:W2:Y:S04]  /*03f0*/  LDG.E.64 R14, desc[UR8][R2.64+0x10] ;  /* 0x00001008020e7981 */ /* 0x000ea8000c1e1b00 */
[----:B------:R-:W2:Y:S01]  /*0400*/  LDG.E.64 R16, desc[UR8][R22.64] ;  /* 0x0000000816107981 */ /* 0x000ea2000c1e1b00 */
[----:B---3--:R-:W-:Y:S01]  /*0410*/  DFMA R4, R4, R6, R12 ;  /* 0x000000060404722b */ /* 0x008fe2000000000c */
[----:B------:R-:W-:-:S07]  /*0420*/  UIADD3 UR7, UPT, UPT, UR7, 0x8, URZ ;  /* 0x0000000807077890 */ /* 0x000fce000fffe0ff */
[----:B----4-:R-:W-:Y:S01]  /*0430*/  DFMA R4, R8, R10, R4 ;  /* 0x0000000a0804722b */ /* 0x010fe20000000004 */
[----:B------:R-:W-:Y:S01]  /*0440*/  UISETP.NE.AND UP1, UPT, UR7, URZ, UPT ;  /* 0x000000ff0700728c */ /* 0x000fe2000bf25270 */
[----:B------:R-:W-:Y:S02]  /*0450*/  IADD3 R8, P0, PT, R2, 0x40, RZ ;  /* 0x0000004002087810 */ /* 0x000fe40007f1e0ff */
[----:B------:R-:W-:Y:S02]  /*0460*/  LEA R26, R27, R26, 0x3 ;  /* 0x0000001a1b1a7211 */ /* 0x000fe400078e18ff */
[----:B------:R-:W-:Y:S02]  /*0470*/  IADD3.X R9, PT, PT, RZ, R3, RZ, P0, !PT ;  /* 0x00000003ff097210 */ /* 0x000fe400007fe4ff */
[----:B--2---:R-:W-:-:S08]  /*0480*/  DFMA R4, R14, R16, R4 ;  /* 0x000000100e04722b */ /* 0x004fd00000000004 */
[----:B-----5:R-:W-:Y:S01]  /*0490*/  DFMA R6, R20, R18, R4 ;  /* 0x000000121406722b */ /* 0x020fe20000000004 */
[----:B------:R-:W-:Y:S10]  /*04a0*/  BRA.U UP1, `(.L_x_79) ;  /* 0xfffffffd01587547 */ /* 0x000ff4000b83ffff */
.L_x_78:
[----:B------:R-:W-:Y:S05]  /*04b0*/  BRA.U !UP0, `(.L_x_77) ;  /* 0x0000000508107547 */ /* 0x000fea000b800000 */
[----:B------:R-:W-:Y:S02]  /*04c0*/  UISETP.GE.U32.AND UP0, UPT, UR6, 0x4, UPT ;  /* 0x000000040600788c */ /* 0x000fe4000bf06070 */
[----:B------:R-:W-:-:S04]  /*04d0*/  ULOP3.LUT UR7, UR5, 0x3, URZ, 0xc0, !UPT ;  /* 0x0000000305077892 */ /* 0x000fc8000f8ec0ff */
[----:B------:R-:W-:-:S03]  /*04e0*/  UISETP.NE.AND UP1, UPT, UR7, URZ, UPT ;  /* 0x000000ff0700728c */ /* 0x000fc6000bf25270 */
[----:B------:R-:W-:Y:S08]  /*04f0*/  BRA.U !UP0, `(.L_x_80) ;  /* 0x0000000108707547 */ /* 0x000ff0000b800000 */
[----:B------:R-:W0:Y:S01]  /*0500*/  LDC R19, c[0x0][0x394] ;  /* 0x0000e500ff137b82 */ /* 0x000e220000000800 */
[----:B------:R-:W1:Y:S01]  /*0510*/  LDCU.64 UR12, c[0x0][0x388] ;  /* 0x00007100ff0c77ac */ /* 0x000e620008000a00 */
[C---:B------:R-:W-:Y:S02]  /*0520*/  IADD3 R5, PT, PT, R24.reuse, UR4, RZ ;  /* 0x0000000418057c10 */ /* 0x040fe4000fffe0ff */
[----:B------:R-:W-:-:S04]  /*0530*/  IADD3 R8, P0, PT, R24, UR4, RZ ;  /* 0x0000000418087c10 */ /* 0x000fc8000ff1e0ff */
[----:B------:R-:W2:Y:S08]  /*0540*/  LDC.64 R2, c[0x0][0x388] ;  /* 0x0000e200ff027b82 */ /* 0x000eb00000000a00 */
[----:B------:R-:W3:Y:S01]  /*0550*/  LDC.64 R22, c[0x0][0x398] ;  /* 0x0000e600ff167b82 */ /* 0x000ee20000000a00 */
[----:B0-----:R-:W-:Y:S02]  /*0560*/  IMAD R9, R19, UR4, R0 ;  /* 0x0000000413097c24 */ /* 0x001fe4000f8e0200 */
[----:B--2---:R-:W-:-:S06]  /*0570*/  IMAD.WIDE.U32 R2, R5, 0x8, R2 ;  /* 0x0000000805027825 */ /* 0x004fcc00078e0002 */
[----:B------:R-:W2:Y:S01]  /*0580*/  LDG.E.64 R2, desc[UR8][R2.64] ;  /* 0x0000000802027981 */ /* 0x000ea2000c1e1b00 */
[----:B---3--:R-:W-:Y:S01]  /*0590*/  IMAD.WIDE R22, R9, 0x8, R22 ;  /* 0x0000000809167825 */ /* 0x008fe200078e0216 */
[----:B------:R-:W-:Y:S02]  /*05a0*/  IADD3.X R9, PT, PT, RZ, RZ, RZ, P0, !PT ;  /* 0x000000ffff097210 */ /* 0x000fe400007fe4ff */
[C---:B-1----:R-:W-:Y:S02]  /*05b0*/  LEA R16, P0, R8.reuse, UR12, 0x3 ;  /* 0x0000000c08107c11 */ /* 0x042fe4000f8018ff */
[----:B------:R-:W2:Y:S01]  /*05c0*/  LDG.E.64 R4, desc[UR8][R22.64] ;  /* 0x0000000816047981 */ /* 0x000ea2000c1e1b00 */
[----:B------:R-:W-:Y:S01]  /*05d0*/  IMAD.WIDE R26, R19, 0x8, R22 ;  /* 0x00000008131a7825 */ /* 0x000fe200078e0216 */
[----:B------:R-:W-:-:S04]  /*05e0*/  LEA.HI.X R17, R8, UR13, R9, 0x3, P0 ;  /* 0x0000000d08117c11 */ /* 0x000fc800080f1c09 */
[----:B------:R-:W3:Y:S01]  /*05f0*/  LDG.E.64 R14, desc[UR8][R26.64] ;  /* 0x000000081a0e7981 */ /* 0x000ee2000c1e1b00 */
[----:B------:R-:W-:-:S03]  /*0600*/  IMAD.WIDE R28, R19, 0x8, R26 ;  /* 0x00000008131c7825 */ /* 0x000fc600078e021a */
[----:B------:R-:W3:Y:S04]  /*0610*/  LDG.E.64 R12, desc[UR8][R16.64+0x8] ;  /* 0x00000808100c7981 */ /* 0x000ee8000c1e1b00 */
[----:B------:R-:W4:Y:S01]  /*0620*/  LDG.E.64 R8, desc[UR8][R16.64+0x10] ;  /* 0x0000100810087981 */ /* 0x000f22000c1e1b00 */
[----:B------:R-:W-:-:S03]  /*0630*/  IMAD.WIDE R20, R19, 0x8, R28 ;  /* 0x0000000813147825 */ /* 0x000fc600078e021c */
[----:B------:R-:W4:Y:S04]  /*0640*/  LDG.E.64 R10, desc[UR8][R28.64] ;  /* 0x000000081c0a7981 */ /* 0x000f28000c1e1b00 */
[----:B------:R-:W5:Y:S04]  /*0650*/  LDG.E.64 R18, desc[UR8][R16.64+0x18] ;  /* 0x0000180810127981 */ /* 0x000f68000c1e1b00 */
[----:B------:R-:W5:Y:S01]  /*0660*/  LDG.E.64 R20, desc[UR8][R20.64] ;  /* 0x0000000814147981 */ /* 0x000f62000c1e1b00 */
[----:B------:R-:W-:Y:S01]  /*0670*/  UIADD3 UR4, UPT, UPT, UR4, 0x4, URZ ;  /* 0x0000000404047890 */ /* 0x000fe2000fffe0ff */
[----:B--2---:R-:W-:-:S08]  /*0680*/  DFMA R2, R2, R4, R6 ;  /* 0x000000040202722b */ /* 0x004fd00000000006 */
[----:B---3--:R-:W-:-:S08]  /*0690*/  DFMA R2, R12, R14, R2 ;  /* 0x0000000e0c02722b */ /* 0x008fd00000000002 */
[----:B----4-:R-:W-:-:S08]  /*06a0*/  DFMA R2, R8, R10, R2 ;  /* 0x0000000a0802722b */ /* 0x010fd00000000002 */
[----:B-----5:R-:W-:-:S11]  /*06b0*/  DFMA R6, R18, R20, R2 ;  /* 0x000000141206722b */ /* 0x020fd60000000002 */
.L_x_80:
[----:B------:R-:W-:Y:S05]  /*06c0*/  BRA.U !UP1, `(.L_x_77) ;  /* 0x00000001098c7547 */ /* 0x000fea000b800000 */
[----:B------:R-:W-:Y:S02]  /*06d0*/  UISETP.NE.AND UP0, UPT, UR7, 0x1, UPT ;  /* 0x000000010700788c */ /* 0x000fe4000bf05270 */
[----:B------:R-:W-:-:S04]  /*06e0*/  ULOP3.LUT UR5, UR5, 0x1, URZ, 0xc0, !UPT ;  /* 0x0000000105057892 */ /* 0x000fc8000f8ec0ff */
[----:B------:R-:W-:-:S03]  /*06f0*/  UISETP.NE.U32.AND UP1, UPT, UR5, 0x1, UPT ;  /* 0x000000010500788c */ /* 0x000fc6000bf25070 */
        /* <DEDUP_REMOVED lines=13> */
[----:B------:R-:W2:Y:S02]  /*07d0*/  LDG.E.64 R8, desc[UR8][R4.64] ;  /* 0x0000000804087981 */ /* 0x000ea4000c1e1b00 */
[----:B------:R-:W-:Y:S01]  /*07e0*/  LEA.HI.X R11, R12, UR7, R11, 0x3, P0 ;  /* 0x000000070c0b7c11 */ /* 0x000fe200080f1c0b */
[----:B------:R-:W-:-:S05]  /*07f0*/  IMAD.WIDE R12, R13, 0x8, R4 ;  /* 0x000000080d0c7825 */ /* 0x000fca00078e0204 */
[----:B------:R-:W3:Y:S04]  /*0800*/  LDG.E.64 R10, desc[UR8][R10.64+0x8] ;  /* 0x000008080a0a7981 */ /* 0x000ee8000c1e1b00 */
[----:B------:R-:W3:Y:S01]  /*0810*/  LDG.E.64 R12, desc[UR8][R12.64] ;  /* 0x000000080c0c7981 */ /* 0x000ee2000c1e1b00 */
[----:B------:R-:W-:Y:S01]  /*0820*/  UIADD3 UR4, UPT, UPT, UR4, 0x2, URZ ;  /* 0x0000000204047890 */ /* 0x000fe2000fffe0ff */
[----:B--2---:R-:W-:-:S08]  /*0830*/  DFMA R6, R2, R8, R6 ;  /* 0x000000080206722b */ /* 0x004fd00000000006 */
[----:B---3--:R-:W-:-:S11]  /*0840*/  DFMA R6, R10, R12, R6 ;  /* 0x0000000c0a06722b */ /* 0x008fd60000000006 */
.L_x_81:
[----:B------:R-:W-:Y:S05]  /*0850*/  BRA.U UP1, `(.L_x_77) ;  /* 0x0000000101287547 */ /* 0x000fea000b800000 */
[----:B------:R-:W0:Y:S01]  /*0860*/  LDC R11, c[0x0][0x394] ;  /* 0x0000e500ff0b7b82 */ /* 0x000e220000000800 */
[----:B------:R-:W-:-:S07]  /*0870*/  IADD3 R9, PT, PT, R24, UR4, RZ ;  /* 0x0000000418097c10 */ /* 0x000fce000fffe0ff */
[----:B------:R-:W1:Y:S08]  /*0880*/  LDC.64 R2, c[0x0][0x388] ;  /* 0x0000e200ff027b82 */ /* 0x000e700000000a00 */
[----:B------:R-:W2:Y:S01]  /*0890*/  LDC.64 R4, c[0x0][0x398] ;  /* 0x0000e600ff047b82 */ /* 0x000ea20000000a00 */
[----:B0-----:R-:W-:Y:S02]  /*08a0*/  IMAD R11, R11, UR4, R0 ;  /* 0x000000040b0b7c24 */ /* 0x001fe4000f8e0200 */
[----:B-1----:R-:W-:-:S06]  /*08b0*/  IMAD.WIDE.U32 R2, R9, 0x8, R2 ;  /* 0x0000000809027825 */ /* 0x002fcc00078e0002 */
[----:B------:R-:W3:Y:S01]  /*08c0*/  LDG.E.64 R2, desc[UR8][R2.64] ;  /* 0x0000000802027981 */ /* 0x000ee2000c1e1b00 */
[----:B--2---:R-:W-:-:S06]  /*08d0*/  IMAD.WIDE R4, R11, 0x8, R4 ;  /* 0x000000080b047825 */ /* 0x004fcc00078e0204 */
[----:B------:R-:W3:Y:S02]  /*08e0*/  LDG.E.64 R4, desc[UR8][R4.64] ;  /* 0x0000000804047981 */ /* 0x000ee4000c1e1b00 */
[----:B---3--:R-:W-:-:S11]  /*08f0*/  DFMA R6, R2, R4, R6 ;  /* 0x000000040206722b */ /* 0x008fd60000000006 */
.L_x_77:
[----:B------:R-:W0:Y:S01]  /*0900*/  LDC.64 R2, c[0x0][0x3a8] ;  /* 0x0000ea00ff027b82 */ /* 0x000e220000000a00 */
[----:B------:R-:W-:-:S04]  /*0910*/  IMAD R25, R25, UR11, R0 ;  /* 0x0000000b19197c24 */ /* 0x000fc8000f8e0200 */
[----:B0-----:R-:W-:-:S05]  /*0920*/  IMAD.WIDE R2, R25, 0x8, R2 ;  /* 0x0000000819027825 */ /* 0x001fca00078e0202 */
[----:B------:R-:W-:Y:S01]  /*0930*/  STG.E.64 desc[UR8][R2.64], R6 ;  /* 0x0000000602007986 */ /* 0x000fe2000c101b08 */
[----:B------:R-:W-:Y:S05]  /*0940*/  EXIT ;  /* 0x000000000000794d */ /* 0x000fea0003800000 */
.L_x_82:
        /* <DEDUP_REMOVED lines=11> */
.L_x_100:


//--------------------- .text._Z19matrixConstMul_cuda6matrixd --------------------------
	.section	.text._Z19matrixConstMul_cuda6matrixd,"ax",@progbits
	.align	128
        .global         _Z19matrixConstMul_cuda6matrixd
        .type           _Z19matrixConstMul_cuda6matrixd,@function
        .size           _Z19matrixConstMul_cuda6matrixd,(.L_x_101 - _Z19matrixConstMul_cuda6matrixd)
        .other          _Z19matrixConstMul_cuda6matrixd,@"STO_CUDA_ENTRY STV_DEFAULT"
_Z19matrixConstMul_cuda6matrixd:
.text._Z19matrixConstMul_cuda6matrixd:
        /* <DEDUP_REMOVED lines=15> */
[----:B------:R-:W-:Y:S01]  /*00f0*/  IMAD R5, R0, UR7, R5 ;  /* 0x0000000700057c24 */ /* 0x000fe2000f8e0205 */
[----:B------:R-:W2:Y:S03]  /*0100*/  LDCU.64 UR8, c[0x0][0x390] ;  /* 0x00007200ff0877ac */ /* 0x000ea60008000a00 */
[----:B0-----:R-:W-:-:S05]  /*0110*/  IMAD.WIDE R2, R5, 0x8, R2 ;  /* 0x0000000805027825 */ /* 0x001fca00078e0202 */
[----:B-1----:R-:W2:Y:S02]  /*0120*/  LDG.E.64 R4, desc[UR4][R2.64] ;  /* 0x0000000402047981 */ /* 0x002ea4000c1e1b00 */
[----:B--2---:R-:W-:-:S07]  /*0130*/  DMUL R4, R4, UR8 ;  /* 0x0000000804047c28 */ /* 0x004fce0008000000 */
[----:B------:R-:W-:Y:S01]  /*0140*/  STG.E.64 desc[UR4][R2.64], R4 ;  /* 0x0000000402007986 */ /* 0x000fe2000c101b04 */
[----:B------:R-:W-:Y:S05]  /*0150*/  EXIT ;  /* 0x000000000000794d */ /* 0x000fea0003800000 */
.L_x_83:
        /* <DEDUP_REMOVED lines=10> */
.L_x_101:


//--------------------- .text._Z16matrixMinus_cuda6matrixS_ --------------------------
	.section	.text._Z16matrixMinus_cuda6matrixS_,"ax",@progbits
	.align	128
        .global         _Z16matrixMinus_cuda6matrixS_
        .type           _Z16matrixMinus_cuda6matrixS_,@function
        .size           _Z16matrixMinus_cuda6matrixS_,(.L_x_102 - _Z16matrixMinus_cuda6matrixS_)
        .other          _Z16matrixMinus_cuda6matrixS_,@"STO_CUDA_ENTRY STV_DEFAULT"
_Z16matrixMinus_cuda6matrixS_:
.text._Z16matrixMinus_cuda6matrixS_:
        /* <DEDUP_REMOVED lines=15> */
[C-C-:B------:R-:W-:Y:S01]  /*00f0*/  IMAD R9, R0.reuse, UR7, R7.reuse ;  /* 0x0000000700097c24 */ /* 0x140fe2000f8e0207 */
[----:B------:R-:W2:Y:S05]  /*0100*/  LDCU.64 UR4, c[0x0][0x358] ;  /* 0x00006b00ff0477ac */ /* 0x000eaa0008000a00 */
[----:B------:R-:W3:Y:S01]  /*0110*/  LDC.64 R4, c[0x0][0x388] ;  /* 0x0000e200ff047b82 */ /* 0x000ee20000000a00 */
[----:B-1----:R-:W-:-:S04]  /*0120*/  IMAD R7, R0, UR6, R7 ;  /* 0x0000000600077c24 */ /* 0x002fc8000f8e0207 */
[----:B0-----:R-:W-:-:S06]  /*0130*/  IMAD.WIDE R2, R7, 0x8, R2 ;  /* 0x0000000807027825 */ /* 0x001fcc00078e0202 */
[----:B--2---:R-:W2:Y:S01]  /*0140*/  LDG.E.64 R2, desc[UR4][R2.64] ;  /* 0x0000000402027981 */ /* 0x004ea2000c1e1b00 */
[----:B---3--:R-:W-:-:S05]  /*0150*/  IMAD.WIDE R4, R9, 0x8, R4 ;  /* 0x0000000809047825 */ /* 0x008fca00078e0204 */
[----:B------:R-:W2:Y:S02]  /*0160*/  LDG.E.64 R6, desc[UR4][R4.64] ;  /* 0x0000000404067981 */ /* 0x000ea4000c1e1b00 */
[----:B--2---:R-:W-:-:S07]  /*0170*/  DADD R6, -R2, R6 ;  /* 0x0000000002067229 */ /* 0x004fce0000000106 */
[----:B------:R-:W-:Y:S01]  /*0180*/  STG.E.64 desc[UR4][R4.64], R6 ;  /* 0x0000000604007986 */ /* 0x000fe2000c101b04 */
[----:B------:R-:W-:Y:S05]  /*0190*/  EXIT ;  /* 0x000000000000794d */ /* 0x000fea0003800000 */
.L_x_84:
        /* <DEDUP_REMOVED lines=14> */
.L_x_102:


//--------------------- .text._Z14matrixAdd_cuda6matrixS_ --------------------------
	.section	.text._Z14matrixAdd_cuda6matrixS_,"ax",@progbits
	.align	128
        .global         _Z14matrixAdd_cuda6matrixS_
        .type           _Z14matrixAdd_cuda6matrixS_,@function
        .size           _Z14matrixAdd_cuda6matrixS_,(.L_x_103 - _Z14matrixAdd_cuda6matrixS_)
        .other          _Z14matrixAdd_cuda6matrixS_,@"STO_CUDA_ENTRY STV_DEFAULT"
_Z14matrixAdd_cuda6matrixS_:
.text._Z14matrixAdd_cuda6matrixS_:
        /* <DEDUP_REMOVED lines=23> */
[----:B--2---:R-:W-:-:S07]  /*0170*/  DADD R6, R2, R6 ;  /* 0x0000000002067229 */ /* 0x004fce0000000006 */
[----:B------:R-:W-:Y:S01]  /*0180*/  STG.E.64 desc[UR4][R4.64], R6 ;  /* 0x0000000604007986 */ /* 0x000fe2000c101b04 */
[----:B------:R-:W-:Y:S05]  /*0190*/  EXIT ;  /* 0x000000000000794d */ /* 0x000fea0003800000 */
.L_x_85:
        /* <DEDUP_REMOVED lines=14> */
.L_x_103:


//--------------------- .text._Z14matrixCpy_cuda6matrixS_ --------------------------
	.section	.text._Z14matrixCpy_cuda6matrixS_,"ax",@progbits
	.align	128
        .global         _Z14matrixCpy_cuda6matrixS_
        .type           _Z14matrixCpy_cuda6matrixS_,@function
        .size           _Z14matrixCpy_cuda6matrixS_,(.L_x_104 - _Z14matrixCpy_cuda6matrixS_)
        .other          _Z14matrixCpy_cuda6matrixS_,@"STO_CUDA_ENTRY STV_DEFAULT"
_Z14matrixCpy_cuda6matrixS_:
.text._Z14matrixCpy_cuda6matrixS_:
        /* <DEDUP_REMOVED lines=24> */
.L_x_86:
        /* <DEDUP_REMOVED lines=16> */
.L_x_104:


//--------------------- .nv.shared.reserved.0     --------------------------
	.section	.nv.shared.reserved.0,"aw",@nobits
	.weak		__nv_reservedSMEM_offset_0_alias
	.size		__nv_reservedSMEM_offset_0_alias, 0, 64
	.other		__nv_reservedSMEM_offset_0_alias,@"STO_CUDA_RESERVED_SHARED STV_DEFAULT"
__nv_reservedSMEM_offset_0_alias:
	.zero		0
	.zero		64


//--------------------- .nv.constant0._Z15matrixAdam_cudadi6matrixS_S_S_ --------------------------
	.section	.nv.constant0._Z15matrixAdam_cudadi6matrixS_S_S_,"a",@progbits
	.sectionflags	@""
	.align	4
.nv.constant0._Z15matrixAdam_cudadi6matrixS_S_S_:
	.zero		976


//--------------------- .nv.constant0._Z17matrixCrossE_cuda6matrixS_S_ --------------------------
	.section	.nv.constant0._Z17matrixCrossE_cuda6matrixS_S_,"a",@progbits
	.sectionflags	@""
	.align	4
.nv.constant0._Z17matrixCrossE_cuda6matrixS_S_:
	.zero		944


//--------------------- .nv.constant0._Z17matrixSumRow_cuda6matrixS_ --------------------------
	.section	.nv.constant0._Z17matrixSumRow_cuda6matrixS_,"a",@progbits
	.sectionflags	@""
	.align	4
.nv.constant0._Z17matrixSumRow_cuda6matrixS_:
	.zero		928


//--------------------- .nv.constant0._Z20matrixSumColumn_cuda6matrixS_ --------------------------
	.section	.nv.constant0._Z20matrixSumColumn_cuda6matrixS_,"a",@progbits
	.sectionflags	@""
	.align	4
.nv.constant0._Z20matrixSumColumn_cuda6matrixS_:
	.zero		928


//--------------------- .nv.constant0._Z20matrixTranspose_cuda6matrixS_ --------------------------
	.section	.nv.constant0._Z20matrixTranspose_cuda6matrixS_,"a",@progbits
	.sectionflags	@""
	.align	4
.nv.constant0._Z20matrixTranspose_cuda6matrixS_:
	.zero		928


//--------------------- .nv.constant0._Z24matrixReluWithOther_cuda6matrixS_ --------------------------
	.section	.nv.constant0._Z24matrixReluWithOther_cuda6matrixS_,"a",@progbits
	.sectionflags	@""
	.align	4
.nv.constant0._Z24matrixReluWithOther_cuda6matrixS_:
	.zero		928


//--------------------- .nv.constant0._Z18matrixSoftmax_cuda6matrix --------------------------
	.section	.nv.constant0._Z18matrixSoftmax_cuda6matrix,"a",@progbits
	.sectionflags	@""
	.align	4
.nv.constant0._Z18matrixSoftmax_cuda6matrix:
	.zero		912


//--------------------- .nv.constant0._Z15matrixRelu_cuda6matrix --------------------------
	.section	.nv.constant0._Z15matrixRelu_cuda6matrix,"a",@progbits
	.sectionflags	@""
	.align	4
.nv.constant0._Z15matrixRelu_cuda6matrix:
	.zero		912


//--------------------- .nv.constant0._Z18matrixAddBias_cuda6matrixS_ --------------------------
	.section	.nv.constant0._Z18matrixAddBias_cuda6matrixS_,"a",@progbits
	.sectionflags	@""
	.align	4
.nv.constant0._Z18matrixAddBias_cuda6matrixS_:
	.zero		928


//--------------------- .nv.constant0._Z14matrixMul_cuda6matrixS_S_ --------------------------
	.section	.nv.constant0._Z14matrixMul_cuda6matrixS_S_,"a",@progbits
	.sectionflags	@""
	.align	4
.nv.constant0._Z14matrixMul_cuda6matrixS_S_:
	.zero		944


//--------------------- .nv.constant0._Z19matrixConstMul_cuda6matrixd --------------------------
	.section	.nv.constant0._Z19matrixConstMul_cuda6matrixd,"a",@progbits
	.sectionflags	@""
	.align	4
.nv.constant0._Z19matrixConstMul_cuda6matrixd:
	.zero		920


//--------------------- .nv.constant0._Z16matrixMinus_cuda6matrixS_ --------------------------
	.section	.nv.constant0._Z16matrixMinus_cuda6matrixS_,"a",@progbits
	.sectionflags	@""
	.align	4
.nv.constant0._Z16matrixMinus_cuda6matrixS_:
	.zero		928


//--------------------- .nv.constant0._Z14matrixAdd_cuda6matrixS_ --------------------------
	.section	.nv.constant0._Z14matrixAdd_cuda6matrixS_,"a",@progbits
	.sectionflags	@""
	.align	4
.nv.constant0._Z14matrixAdd_cuda6matrixS_:
	.zero		928


//--------------------- .nv.constant0._Z14matrixCpy_cuda6matrixS_ --------------------------
	.section	.nv.constant0._Z14matrixCpy_cuda6matrixS_,"a",@progbits
	.sectionflags	@""
	.align	4
.nv.constant0._Z14matrixCpy_cuda6matrixS_:
	.zero		928


//--------------------- SYMBOLS --------------------------

	.type		.nv.reservedSmem.offset0,@object
	.size		.nv.reservedSmem.offset0,0x4
